	.target	sm_90a

	.elftype	@"ET_EXEC"


//--------------------- .note.nv.tkinfo           --------------------------
	.section	.note.nv.tkinfo,"",@"SHT_NOTE"
	.sectionflags	@"SHF_NOTE_NV_TKINFO"
	.tkinfo
        /*0018*/ 	.word	0x00000002
        /*0030*/ 	.string	""
        /*0030*/ 	.string	"ptxas"
        /*0030*/ 	.string	"Cuda compilation tools, release 13.0, V13.0.88"
        /*0030*/ 	.string	"Build cuda_13.0.r13.0/compiler.36424714_0"
        /*0030*/ 	.string	"-arch sm_90a -m 64 "



//--------------------- .note.nv.cuinfo           --------------------------
	.section	.note.nv.cuinfo,"",@"SHT_NOTE"
	.sectionflags	@"SHF_NOTE_NV_CUINFO"
        /*0018*/ 	.short	0x0002
        /*001a*/ 	.short	0x005a
        /*001c*/ 	.short	0x0082
	.zero		2


//--------------------- .nv.info                  --------------------------
	.section	.nv.info,"",@"SHT_CUDA_INFO"
	.align	4


	//----- nvinfo : EIATTR_REGCOUNT
	.align		4
        /*0000*/ 	.byte	0x04, 0x2f
        /*0002*/ 	.short	(.L_15 - .L_14)
	.align		4
.L_14:
        /*0004*/ 	.word	index@(_ZN7cutlass13device_kernelINS_4gemm6kernel13GemmUniversalIN4cute5tupleIJiiiiEEENS1_10collective13CollectiveMmaINS1_34MainloopSm90TmaGmmaWarpSpecializedILi2ENS5_IJNS4_1CILi1EEESB_SB_EEENS1_35KernelTmaWarpSpecializedCooperativeEEENS5_IJNSA_ILi256EEENSA_ILi192EEESF_EEEaNS5_IJlSB_lEEEaSI_NS4_8TiledMMAINS4_8MMA_AtomIJNS4_4SM904GMMA27MMA_64x192x32_S32S8S8_SS_TNEEEENS4_6LayoutINS5_IJNSA_ILi2EEESB_SB_EEENS5_IJSB_NSA_ILi0EEESS_EEEEENS5_IJNS4_10UnderscoreESV_SV_EEEEENS4_13SM90_TMA_LOADENS4_14ComposedLayoutINS4_7SwizzleILi3ELi4ELi3EEENS4_18smem_ptr_flag_bitsILi8EEENSP_INS5_IJNSA_ILi8EEENSA_ILi128EEEEEENS5_IJS15_SB_EEEEEEEvNS4_8identityESY_S19_vS1A_EENS_8epilogue10collective6detail29Sm90TmaWarpSpecializedAdapterINS1D_15DefaultEpilogueIaSI_SI_NS1C_6thread17LinearCombinationIaLi1EiiLNS1H_9ScaleType4KindE0ELNS_15FloatRoundStyleE2EaEENS1_15EpilogueDefaultEEEEEvvEEEEvNT_6ParamsE)
        /*0008*/ 	.word	0x000000a8


	//----- nvinfo : EIATTR_FRAME_SIZE
	.align		4
.L_15:
        /*000c*/ 	.byte	0x04, 0x11
        /*000e*/ 	.short	(.L_17 - .L_16)
	.align		4
.L_16:
        /*0010*/ 	.word	index@(_ZN7cutlass13device_kernelINS_4gemm6kernel13GemmUniversalIN4cute5tupleIJiiiiEEENS1_10collective13CollectiveMmaINS1_34MainloopSm90TmaGmmaWarpSpecializedILi2ENS5_IJNS4_1CILi1EEESB_SB_EEENS1_35KernelTmaWarpSpecializedCooperativeEEENS5_IJNSA_ILi256EEENSA_ILi192EEESF_EEEaNS5_IJlSB_lEEEaSI_NS4_8TiledMMAINS4_8MMA_AtomIJNS4_4SM904GMMA27MMA_64x192x32_S32S8S8_SS_TNEEEENS4_6LayoutINS5_IJNSA_ILi2EEESB_SB_EEENS5_IJSB_NSA_ILi0EEESS_EEEEENS5_IJNS4_10UnderscoreESV_SV_EEEEENS4_13SM90_TMA_LOADENS4_14ComposedLayoutINS4_7SwizzleILi3ELi4ELi3EEENS4_18smem_ptr_flag_bitsILi8EEENSP_INS5_IJNSA_ILi8EEENSA_ILi128EEEEEENS5_IJS15_SB_EEEEEEEvNS4_8identityESY_S19_vS1A_EENS_8epilogue10collective6detail29Sm90TmaWarpSpecializedAdapterINS1D_15DefaultEpilogueIaSI_SI_NS1C_6thread17LinearCombinationIaLi1EiiLNS1H_9ScaleType4KindE0ELNS_15FloatRoundStyleE2EaEENS1_15EpilogueDefaultEEEEEvvEEEEvNT_6ParamsE)
        /*0014*/ 	.word	0x00000000


	//----- nvinfo : EIATTR_MIN_STACK_SIZE
	.align		4
.L_17:
        /*0018*/ 	.byte	0x04, 0x12
        /*001a*/ 	.short	(.L_19 - .L_18)
	.align		4
.L_18:
        /*001c*/ 	.word	index@(_ZN7cutlass13device_kernelINS_4gemm6kernel13GemmUniversalIN4cute5tupleIJiiiiEEENS1_10collective13CollectiveMmaINS1_34MainloopSm90TmaGmmaWarpSpecializedILi2ENS5_IJNS4_1CILi1EEESB_SB_EEENS1_35KernelTmaWarpSpecializedCooperativeEEENS5_IJNSA_ILi256EEENSA_ILi192EEESF_EEEaNS5_IJlSB_lEEEaSI_NS4_8TiledMMAINS4_8MMA_AtomIJNS4_4SM904GMMA27MMA_64x192x32_S32S8S8_SS_TNEEEENS4_6LayoutINS5_IJNSA_ILi2EEESB_SB_EEENS5_IJSB_NSA_ILi0EEESS_EEEEENS5_IJNS4_10UnderscoreESV_SV_EEEEENS4_13SM90_TMA_LOADENS4_14ComposedLayoutINS4_7SwizzleILi3ELi4ELi3EEENS4_18smem_ptr_flag_bitsILi8EEENSP_INS5_IJNSA_ILi8EEENSA_ILi128EEEEEENS5_IJS15_SB_EEEEEEEvNS4_8identityESY_S19_vS1A_EENS_8epilogue10collective6detail29Sm90TmaWarpSpecializedAdapterINS1D_15DefaultEpilogueIaSI_SI_NS1C_6thread17LinearCombinationIaLi1EiiLNS1H_9ScaleType4KindE0ELNS_15FloatRoundStyleE2EaEENS1_15EpilogueDefaultEEEEEvvEEEEvNT_6ParamsE)
        /*0020*/ 	.word	0x00000000
.L_19:


//--------------------- .nv.compat                --------------------------
	.section	.nv.compat,"",@"SHT_CUDA_COMPAT_INFO"
	.align	4
        /*0000*/ 	.byte	0x02, 0x09, 0x01, 0x00, 0x02, 0x02, 0x04, 0x00, 0x02, 0x05, 0x05, 0x00, 0x03, 0x07, 0x01, 0x01
        /*0010*/ 	.byte	0x02, 0x03, 0x01, 0x00, 0x02, 0x06, 0x01, 0x00, 0x04, 0x0b, 0x08, 0x00, 0x00, 0x00, 0x00, 0x00
        /*0020*/ 	.byte	0x00, 0x00, 0x00, 0x00


//--------------------- .nv.info._ZN7cutlass13device_kernelINS_4gemm6kernel13GemmUniversalIN4cute5tupleIJiiiiEEENS1_10collective13CollectiveMmaINS1_34MainloopSm90TmaGmmaWarpSpecializedILi2ENS5_IJNS4_1CILi1EEESB_SB_EEENS1_35KernelTmaWarpSpecializedCooperativeEEENS5_IJNSA_ILi256EEENSA_ILi192EEESF_EEEaNS5_IJlSB_lEEEaSI_NS4_8TiledMMAINS4_8MMA_AtomIJNS4_4SM904GMMA27MMA_64x192x32_S32S8S8_SS_TNEEEENS4_6LayoutINS5_IJNSA_ILi2EEESB_SB_EEENS5_IJSB_NSA_ILi0EEESS_EEEEENS5_IJNS4_10UnderscoreESV_SV_EEEEENS4_13SM90_TMA_LOADENS4_14ComposedLayoutINS4_7SwizzleILi3ELi4ELi3EEENS4_18smem_ptr_flag_bitsILi8EEENSP_INS5_IJNSA_ILi8EEENSA_ILi128EEEEEENS5_IJS15_SB_EEEEEEEvNS4_8identityESY_S19_vS1A_EENS_8epilogue10collective6detail29Sm90TmaWarpSpecializedAdapterINS1D_15DefaultEpilogueIaSI_SI_NS1C_6thread17LinearCombinationIaLi1EiiLNS1H_9ScaleType4KindE0ELNS_15FloatRoundStyleE2EaEENS1_15EpilogueDefaultEEEEEvvEEEEvNT_6ParamsE --------------------------
	.section	.nv.info._ZN7cutlass13device_kernelINS_4gemm6kernel13GemmUniversalIN4cute5tupleIJiiiiEEENS1_10collective13CollectiveMmaINS1_34MainloopSm90TmaGmmaWarpSpecializedILi2ENS5_IJNS4_1CILi1EEESB_SB_EEENS1_35KernelTmaWarpSpecializedCooperativeEEENS5_IJNSA_ILi256EEENSA_ILi192EEESF_EEEaNS5_IJlSB_lEEEaSI_NS4_8TiledMMAINS4_8MMA_AtomIJNS4_4SM904GMMA27MMA_64x192x32_S32S8S8_SS_TNEEEENS4_6LayoutINS5_IJNSA_ILi2EEESB_SB_EEENS5_IJSB_NSA_ILi0EEESS_EEEEENS5_IJNS4_10UnderscoreESV_SV_EEEEENS4_13SM90_TMA_LOADENS4_14ComposedLayoutINS4_7SwizzleILi3ELi4ELi3EEENS4_18smem_ptr_flag_bitsILi8EEENSP_INS5_IJNSA_ILi8EEENSA_ILi128EEEEEENS5_IJS15_SB_EEEEEEEvNS4_8identityESY_S19_vS1A_EENS_8epilogue10collective6detail29Sm90TmaWarpSpecializedAdapterINS1D_15DefaultEpilogueIaSI_SI_NS1C_6thread17LinearCombinationIaLi1EiiLNS1H_9ScaleType4KindE0ELNS_15FloatRoundStyleE2EaEENS1_15EpilogueDefaultEEEEEvvEEEEvNT_6ParamsE,"",@"SHT_CUDA_INFO"
	.sectionflags	@""
	.align	4


	//----- nvinfo : EIATTR_CUDA_API_VERSION
	.align		4
        /*0000*/ 	.byte	0x04, 0x37
        /*0002*/ 	.short	(.L_21 - .L_20)
.L_20:
        /*0004*/ 	.word	0x00000082


	//----- nvinfo : EIATTR_KPARAM_INFO
	.align		4
.L_21:
        /*0008*/ 	.byte	0x04, 0x17
        /*000a*/ 	.short	(.L_23 - .L_22)
.L_22:
        /*000c*/ 	.word	0x00000000
        /*0010*/ 	.short	0x0000
        /*0012*/ 	.short	0x0070
        /*0014*/ 	.byte	0x00, 0xf0, 0x01, 0x10


	//----- nvinfo : EIATTR_SPARSE_MMA_MASK
	.align		4
.L_23:
        /*0018*/ 	.byte	0x03, 0x50
        /*001a*/ 	.short	0x0000


	//----- nvinfo : EIATTR_MAXREG_COUNT
	.align		4
        /*001c*/ 	.byte	0x03, 0x1b
        /*001e*/ 	.short	0x00a8


	//----- nvinfo : EIATTR_NUM_BARRIERS
	.align		4
        /*0020*/ 	.byte	0x02, 0x4c
        /*0022*/ 	.byte	0x01
	.zero		1


	//----- nvinfo : EIATTR_EXTERNS
	.align		4
        /*0024*/ 	.byte	0x04, 0x0f
        /*0026*/ 	.short	(.L_25 - .L_24)


	//   ....[0]....
	.align		4
.L_24:
        /*0028*/ 	.word	index@(__assertfail)


	//----- nvinfo : EIATTR_MERCURY_ISA_VERSION
	.align		4
.L_25:
        /*002c*/ 	.byte	0x03, 0x5f
        /*002e*/ 	.short	0x0101


	//----- nvinfo : EIATTR_INT_WARP_WIDE_INSTR_OFFSETS
	.align		4
        /*0030*/ 	.byte	0x04, 0x31
        /*0032*/ 	.short	(.L_27 - .L_26)


	//   ....[0]....
.L_26:
        /*0034*/ 	.word	0x000004b0


	//   ....[1]....
        /*0038*/ 	.word	0x000004c0


	//   ....[2]....
        /*003c*/ 	.word	0x00000550


	//----- nvinfo : EIATTR_COOP_GROUP_MASK_REGIDS
	.align		4
.L_27:
        /*0040*/ 	.byte	0x04, 0x29
        /*0042*/ 	.short	(.L_29 - .L_28)


	//   ....[0]....
.L_28:
        /*0044*/ 	.word	0xffffffff


	//   ....[1]....
        /*0048*/ 	.word	0xffffffff


	//   ....[2]....
        /*004c*/ 	.word	0xffffffff


	//   ....[3]....
        /*0050*/ 	.word	0xffffffff


	//   ....[4]....
        /*0054*/ 	.word	0xffffffff


	//----- nvinfo : EIATTR_COOP_GROUP_INSTR_OFFSETS
	.align		4
.L_29:
        /*0058*/ 	.byte	0x04, 0x28
        /*005a*/ 	.short	(.L_31 - .L_30)


	//   ....[0]....
.L_30:
        /*005c*/ 	.word	0x00000060


	//   ....[1]....
        /*0060*/ 	.word	0x00000070


	//   ....[2]....
        /*0064*/ 	.word	0x00000190


	//   ....[3]....
        /*0068*/ 	.word	0x00000360


	//   ....[4]....
        /*006c*/ 	.word	0x000010d0


	//----- nvinfo : EIATTR_REG_RECONFIG
	.align		4
.L_31:
        /*0070*/ 	.byte	0x01, 0x54
	.zero		2


	//----- nvinfo : EIATTR_SYSCALL_OFFSETS
	.align		4
        /*0074*/ 	.byte	0x04, 0x46
        /*0076*/ 	.short	(.L_33 - .L_32)


	//   ....[0]....
.L_32:
        /*0078*/ 	.word	0x000012a0


	//----- nvinfo : EIATTR_MBARRIER_INSTR_OFFSETS
	.align		4
.L_33:
        /*007c*/ 	.byte	0x04, 0x39
        /*007e*/ 	.short	(.L_35 - .L_34)


	//   ....[0]....
.L_34:
        /*0080*/ 	.word	0x00000310
        /*0084*/ 	.word	0x000000ff
        /*0088*/ 	.word	0x00000000
        /*008c*/ 	.short	0x0100
        /*008e*/ 	.byte	0x08
	.zero		1


	//   ....[1]....
        /*0090*/ 	.word	0x00000320
        /*0094*/ 	.word	0x000000ff
        /*0098*/ 	.word	0x00000010
        /*009c*/ 	.short	0x0100
        /*009e*/ 	.byte	0x08
	.zero		1


	//   ....[2]....
        /*00a0*/ 	.word	0x00000330
        /*00a4*/ 	.word	0x000000ff
        /*00a8*/ 	.word	0x00000008
        /*00ac*/ 	.short	0x0100
        /*00ae*/ 	.byte	0x08
	.zero		1


	//   ....[3]....
        /*00b0*/ 	.word	0x00000340
        /*00b4*/ 	.word	0x000000ff
        /*00b8*/ 	.word	0x00000018
        /*00bc*/ 	.short	0x0100
        /*00be*/ 	.byte	0x08
	.zero		1


	//   ....[4]....
        /*00c0*/ 	.word	0x000005d0
        /*00c4*/ 	.word	0x000000ff
        /*00c8*/ 	.word	0x00000030
        /*00cc*/ 	.short	0x0100
        /*00ce*/ 	.byte	0x10
	.zero		1


	//   ....[5]....
        /*00d0*/ 	.word	0x00000640
        /*00d4*/ 	.word	0x000000ff
        /*00d8*/ 	.word	0x00000038
        /*00dc*/ 	.short	0x0100
        /*00de*/ 	.byte	0x10
	.zero		1


	//   ....[6]....
        /*00e0*/ 	.word	0x00001380
        /*00e4*/ 	.word	0x00000003
        /*00e8*/ 	.word	0x00000000
        /*00ec*/ 	.short	0x010a
        /*00ee*/ 	.byte	0x3f
	.zero		1


	//   ....[7]....
        /*00f0*/ 	.word	0x000013c0
        /*00f4*/ 	.word	0x00000003
        /*00f8*/ 	.word	0x00000000
        /*00fc*/ 	.short	0x010a
        /*00fe*/ 	.byte	0x3f
	.zero		1


	//   ....[8]....
        /*0100*/ 	.word	0x00001be0
        /*0104*/ 	.word	0x00000003
        /*0108*/ 	.word	0x00000000
        /*010c*/ 	.short	0x010a
        /*010e*/ 	.byte	0x3f
	.zero		1


	//   ....[9]....
        /*0110*/ 	.word	0x00001c20
        /*0114*/ 	.word	0x00000003
        /*0118*/ 	.word	0x00000000
        /*011c*/ 	.short	0x010a
        /*011e*/ 	.byte	0x3f
	.zero		1


	//   ....[10]....
        /*0120*/ 	.word	0x000022e0
        /*0124*/ 	.word	0x00000000
        /*0128*/ 	.word	0x00000000
        /*012c*/ 	.short	0x0101
        /*012e*/ 	.byte	0x3f
	.zero		1


	//   ....[11]....
        /*0130*/ 	.word	0x000024d0
        /*0134*/ 	.word	0x00000000
        /*0138*/ 	.word	0x00000000
        /*013c*/ 	.short	0x0101
        /*013e*/ 	.byte	0x3f
	.zero		1


	//   ....[12]....
        /*0140*/ 	.word	0x0000cd60
        /*0144*/ 	.word	0x0000000d
        /*0148*/ 	.word	0x00000010
        /*014c*/ 	.short	0x010a
        /*014e*/ 	.byte	0x3f
	.zero		1


	//   ....[13]....
        /*0150*/ 	.word	0x0000d200
        /*0154*/ 	.word	0x00000003
        /*0158*/ 	.word	0x00000038
        /*015c*/ 	.short	0x0101
        /*015e*/ 	.byte	0x3f
	.zero		1


	//   ....[14]....
        /*0160*/ 	.word	0x0000d950
        /*0164*/ 	.word	0x00000007
        /*0168*/ 	.word	0x00000000
        /*016c*/ 	.short	0x010a
        /*016e*/ 	.byte	0x3f
	.zero		1


	//   ....[15]....
        /*0170*/ 	.word	0x0000d9d0
        /*0174*/ 	.word	0x00000003
        /*0178*/ 	.word	0x00000000
        /*017c*/ 	.short	0x010a
        /*017e*/ 	.byte	0x3f
	.zero		1


	//   ....[16]....
        /*0180*/ 	.word	0x0000da30
        /*0184*/ 	.word	0x00000003
        /*0188*/ 	.word	0x00000000
        /*018c*/ 	.short	0x010a
        /*018e*/ 	.byte	0x3f
	.zero		1


	//   ....[17]....
        /*0190*/ 	.word	0x0000da80
        /*0194*/ 	.word	0x00000003
        /*0198*/ 	.word	0x00000000
        /*019c*/ 	.short	0x010a
        /*019e*/ 	.byte	0x3f
	.zero		1


	//   ....[18]....
        /*01a0*/ 	.word	0x0000db50
        /*01a4*/ 	.word	0x0000000d
        /*01a8*/ 	.word	0x00000010
        /*01ac*/ 	.short	0x010a
        /*01ae*/ 	.byte	0x3f
	.zero		1


	//   ....[19]....
        /*01b0*/ 	.word	0x0000dc20
        /*01b4*/ 	.word	0x00000007
        /*01b8*/ 	.word	0x00000000
        /*01bc*/ 	.short	0x010a
        /*01be*/ 	.byte	0x3f
	.zero		1


	//----- nvinfo : EIATTR_NUM_MBARRIERS
	.align		4
.L_35:
        /*01c0*/ 	.byte	0x03, 0x38
        /*01c2*/ 	.short	0x0006


	//----- nvinfo : EIATTR_EXIT_INSTR_OFFSETS
	.align		4
        /*01c4*/ 	.byte	0x04, 0x1c
        /*01c6*/ 	.short	(.L_37 - .L_36)


	//   ....[0]....
.L_36:
        /*01c8*/ 	.word	0x000006a0


	//   ....[1]....
        /*01cc*/ 	.word	0x00001010


	//   ....[2]....
        /*01d0*/ 	.word	0x0000c310


	//   ....[3]....
        /*01d4*/ 	.word	0x0000ca00


	//   ....[4]....
        /*01d8*/ 	.word	0x0000da20


	//----- nvinfo : EIATTR_MAX_THREADS
	.align		4
.L_37:
        /*01dc*/ 	.byte	0x04, 0x05
        /*01de*/ 	.short	(.L_39 - .L_38)
.L_38:
        /*01e0*/ 	.word	0x00000180
        /*01e4*/ 	.word	0x00000001
        /*01e8*/ 	.word	0x00000001


	//----- nvinfo : EIATTR_CRS_STACK_SIZE
	.align		4
.L_39:
        /*01ec*/ 	.byte	0x04, 0x1e
        /*01ee*/ 	.short	(.L_41 - .L_40)
.L_40:
        /*01f0*/ 	.word	0x00000000


	//----- nvinfo : EIATTR_CBANK_PARAM_SIZE
	.align		4
.L_41:
        /*01f4*/ 	.byte	0x03, 0x19
        /*01f6*/ 	.short	0x0470


	//----- nvinfo : EIATTR_PARAM_CBANK
	.align		4
        /*01f8*/ 	.byte	0x04, 0x0a
        /*01fa*/ 	.short	(.L_43 - .L_42)
	.align		4
.L_42:
        /*01fc*/ 	.word	index@(.nv.constant0._ZN7cutlass13device_kernelINS_4gemm6kernel13GemmUniversalIN4cute5tupleIJiiiiEEENS1_10collective13CollectiveMmaINS1_34MainloopSm90TmaGmmaWarpSpecializedILi2ENS5_IJNS4_1CILi1EEESB_SB_EEENS1_35KernelTmaWarpSpecializedCooperativeEEENS5_IJNSA_ILi256EEENSA_ILi192EEESF_EEEaNS5_IJlSB_lEEEaSI_NS4_8TiledMMAINS4_8MMA_AtomIJNS4_4SM904GMMA27MMA_64x192x32_S32S8S8_SS_TNEEEENS4_6LayoutINS5_IJNSA_ILi2EEESB_SB_EEENS5_IJSB_NSA_ILi0EEESS_EEEEENS5_IJNS4_10UnderscoreESV_SV_EEEEENS4_13SM90_TMA_LOADENS4_14ComposedLayoutINS4_7SwizzleILi3ELi4ELi3EEENS4_18smem_ptr_flag_bitsILi8EEENSP_INS5_IJNSA_ILi8EEENSA_ILi128EEEEEENS5_IJS15_SB_EEEEEEEvNS4_8identityESY_S19_vS1A_EENS_8epilogue10collective6detail29Sm90TmaWarpSpecializedAdapterINS1D_15DefaultEpilogueIaSI_SI_NS1C_6thread17LinearCombinationIaLi1EiiLNS1H_9ScaleType4KindE0ELNS_15FloatRoundStyleE2EaEENS1_15EpilogueDefaultEEEEEvvEEEEvNT_6ParamsE)
        /*0200*/ 	.short	0x0210
        /*0202*/ 	.short	0x0470


	//----- nvinfo : EIATTR_SW_WAR
	.align		4
.L_43:
        /*0204*/ 	.byte	0x04, 0x36
        /*0206*/ 	.short	(.L_45 - .L_44)
.L_44:
        /*0208*/ 	.word	0x00000008
.L_45:


//--------------------- .nv.callgraph             --------------------------
	.section	.nv.callgraph,"",@"SHT_CUDA_CALLGRAPH"
	.align	4
	.sectionentsize	8
	.align		4
        /*0000*/ 	.word	0x00000000
	.align		4
        /*0004*/ 	.word	0xffffffff
	.align		4
        /*0008*/ 	.word	index@(_ZN7cutlass13device_kernelINS_4gemm6kernel13GemmUniversalIN4cute5tupleIJiiiiEEENS1_10collective13CollectiveMmaINS1_34MainloopSm90TmaGmmaWarpSpecializedILi2ENS5_IJNS4_1CILi1EEESB_SB_EEENS1_35KernelTmaWarpSpecializedCooperativeEEENS5_IJNSA_ILi256EEENSA_ILi192EEESF_EEEaNS5_IJlSB_lEEEaSI_NS4_8TiledMMAINS4_8MMA_AtomIJNS4_4SM904GMMA27MMA_64x192x32_S32S8S8_SS_TNEEEENS4_6LayoutINS5_IJNSA_ILi2EEESB_SB_EEENS5_IJSB_NSA_ILi0EEESS_EEEEENS5_IJNS4_10UnderscoreESV_SV_EEEEENS4_13SM90_TMA_LOADENS4_14ComposedLayoutINS4_7SwizzleILi3ELi4ELi3EEENS4_18smem_ptr_flag_bitsILi8EEENSP_INS5_IJNSA_ILi8EEENSA_ILi128EEEEEENS5_IJS15_SB_EEEEEEEvNS4_8identityESY_S19_vS1A_EENS_8epilogue10collective6detail29Sm90TmaWarpSpecializedAdapterINS1D_15DefaultEpilogueIaSI_SI_NS1C_6thread17LinearCombinationIaLi1EiiLNS1H_9ScaleType4KindE0ELNS_15FloatRoundStyleE2EaEENS1_15EpilogueDefaultEEEEEvvEEEEvNT_6ParamsE)
	.align		4
        /*000c*/ 	.word	index@(__assertfail)
	.align		4
        /*0010*/ 	.word	0x00000000
	.align		4
        /*0014*/ 	.word	0xfffffffe
	.align		4
        /*0018*/ 	.word	0x00000000
	.align		4
        /*001c*/ 	.word	0xfffffffd
	.align		4
        /*0020*/ 	.word	0x00000000
	.align		4
        /*0024*/ 	.word	0xfffffffc


//--------------------- .nv.constant4             --------------------------
	.section	.nv.constant4,"a",@progbits
	.align	8
	.align		8
.nv.constant4:
        /*0000*/ 	.dword	__assertfail
	.align		8
        /*0008*/ 	.dword	__unnamed_1
	.align		8
        /*0010*/ 	.dword	_ZN40_INTERNAL_5503a723_4_k_cu_e398828e_121224cuda3std3__45__cpo5beginE
	.align		8
        /*0018*/ 	.dword	_ZN40_INTERNAL_5503a723_4_k_cu_e398828e_121224cuda3std3__45__cpo3endE
	.align		8
        /*0020*/ 	.dword	_ZN40_INTERNAL_5503a723_4_k_cu_e398828e_121224cuda3std3__45__cpo6cbeginE
	.align		8
        /*0028*/ 	.dword	_ZN40_INTERNAL_5503a723_4_k_cu_e398828e_121224cuda3std3__45__cpo4cendE
	.align		8
        /*0030*/ 	.dword	_ZN40_INTERNAL_5503a723_4_k_cu_e398828e_121224cuda3std3__442_GLOBAL__N__5503a723_4_k_cu_e398828e_121226ignoreE
	.align		8
        /*0038*/ 	.dword	_ZN40_INTERNAL_5503a723_4_k_cu_e398828e_121224cuda3std3__419piecewise_constructE
	.align		8
        /*0040*/ 	.dword	_ZN40_INTERNAL_5503a723_4_k_cu_e398828e_121224cuda3std3__48in_placeE
	.align		8
        /*0048*/ 	.dword	_ZN40_INTERNAL_5503a723_4_k_cu_e398828e_121224cuda3std6ranges3__45__cpo4swapE
	.align		8
        /*0050*/ 	.dword	_ZN40_INTERNAL_5503a723_4_k_cu_e398828e_121224cuda3std6ranges3__45__cpo9iter_moveE
	.align		8
        /*0058*/ 	.dword	_ZN40_INTERNAL_5503a723_4_k_cu_e398828e_121224cute7productE
	.align		8
        /*0060*/ 	.dword	_ZN40_INTERNAL_5503a723_4_k_cu_e398828e_121224cute1_E
	.align		8
        /*0068*/ 	.dword	$str$22
	.align		8
        /*0070*/ 	.dword	$str$23


//--------------------- .text._ZN7cutlass13device_kernelINS_4gemm6kernel13GemmUniversalIN4cute5tupleIJiiiiEEENS1_10collective13CollectiveMmaINS1_34MainloopSm90TmaGmmaWarpSpecializedILi2ENS5_IJNS4_1CILi1EEESB_SB_EEENS1_35KernelTmaWarpSpecializedCooperativeEEENS5_IJNSA_ILi256EEENSA_ILi192EEESF_EEEaNS5_IJlSB_lEEEaSI_NS4_8TiledMMAINS4_8MMA_AtomIJNS4_4SM904GMMA27MMA_64x192x32_S32S8S8_SS_TNEEEENS4_6LayoutINS5_IJNSA_ILi2EEESB_SB_EEENS5_IJSB_NSA_ILi0EEESS_EEEEENS5_IJNS4_10UnderscoreESV_SV_EEEEENS4_13SM90_TMA_LOADENS4_14ComposedLayoutINS4_7SwizzleILi3ELi4ELi3EEENS4_18smem_ptr_flag_bitsILi8EEENSP_INS5_IJNSA_ILi8EEENSA_ILi128EEEEEENS5_IJS15_SB_EEEEEEEvNS4_8identityESY_S19_vS1A_EENS_8epilogue10collective6detail29Sm90TmaWarpSpecializedAdapterINS1D_15DefaultEpilogueIaSI_SI_NS1C_6thread17LinearCombinationIaLi1EiiLNS1H_9ScaleType4KindE0ELNS_15FloatRoundStyleE2EaEENS1_15EpilogueDefaultEEEEEvvEEEEvNT_6ParamsE --------------------------
	.section	.text._ZN7cutlass13device_kernelINS_4gemm6kernel13GemmUniversalIN4cute5tupleIJiiiiEEENS1_10collective13CollectiveMmaINS1_34MainloopSm90TmaGmmaWarpSpecializedILi2ENS5_IJNS4_1CILi1EEESB_SB_EEENS1_35KernelTmaWarpSpecializedCooperativeEEENS5_IJNSA_ILi256EEENSA_ILi192EEESF_EEEaNS5_IJlSB_lEEEaSI_NS4_8TiledMMAINS4_8MMA_AtomIJNS4_4SM904GMMA27MMA_64x192x32_S32S8S8_SS_TNEEEENS4_6LayoutINS5_IJNSA_ILi2EEESB_SB_EEENS5_IJSB_NSA_ILi0EEESS_EEEEENS5_IJNS4_10UnderscoreESV_SV_EEEEENS4_13SM90_TMA_LOADENS4_14ComposedLayoutINS4_7SwizzleILi3ELi4ELi3EEENS4_18smem_ptr_flag_bitsILi8EEENSP_INS5_IJNSA_ILi8EEENSA_ILi128EEEEEENS5_IJS15_SB_EEEEEEEvNS4_8identityESY_S19_vS1A_EENS_8epilogue10collective6detail29Sm90TmaWarpSpecializedAdapterINS1D_15DefaultEpilogueIaSI_SI_NS1C_6thread17LinearCombinationIaLi1EiiLNS1H_9ScaleType4KindE0ELNS_15FloatRoundStyleE2EaEENS1_15EpilogueDefaultEEEEEvvEEEEvNT_6ParamsE,"ax",@progbits
	.align	128
.text._ZN7cutlass13device_kernelINS_4gemm6kernel13GemmUniversalIN4cute5tupleIJiiiiEEENS1_10collective13CollectiveMmaINS1_34MainloopSm90TmaGmmaWarpSpecializedILi2ENS5_IJNS4_1CILi1EEESB_SB_EEENS1_35KernelTmaWarpSpecializedCooperativeEEENS5_IJNSA_ILi256EEENSA_ILi192EEESF_EEEaNS5_IJlSB_lEEEaSI_NS4_8TiledMMAINS4_8MMA_AtomIJNS4_4SM904GMMA27MMA_64x192x32_S32S8S8_SS_TNEEEENS4_6LayoutINS5_IJNSA_ILi2EEESB_SB_EEENS5_IJSB_NSA_ILi0EEESS_EEEEENS5_IJNS4_10UnderscoreESV_SV_EEEEENS4_13SM90_TMA_LOADENS4_14ComposedLayoutINS4_7SwizzleILi3ELi4ELi3EEENS4_18smem_ptr_flag_bitsILi8EEENSP_INS5_IJNSA_ILi8EEENSA_ILi128EEEEEENS5_IJS15_SB_EEEEEEEvNS4_8identityESY_S19_vS1A_EENS_8epilogue10collective6detail29Sm90TmaWarpSpecializedAdapterINS1D_15DefaultEpilogueIaSI_SI_NS1C_6thread17LinearCombinationIaLi1EiiLNS1H_9ScaleType4KindE0ELNS_15FloatRoundStyleE2EaEENS1_15EpilogueDefaultEEEEEvvEEEEvNT_6ParamsE:
        .type           _ZN7cutlass13device_kernelINS_4gemm6kernel13GemmUniversalIN4cute5tupleIJiiiiEEENS1_10collective13CollectiveMmaINS1_34MainloopSm90TmaGmmaWarpSpecializedILi2ENS5_IJNS4_1CILi1EEESB_SB_EEENS1_35KernelTmaWarpSpecializedCooperativeEEENS5_IJNSA_ILi256EEENSA_ILi192EEESF_EEEaNS5_IJlSB_lEEEaSI_NS4_8TiledMMAINS4_8MMA_AtomIJNS4_4SM904GMMA27MMA_64x192x32_S32S8S8_SS_TNEEEENS4_6LayoutINS5_IJNSA_ILi2EEESB_SB_EEENS5_IJSB_NSA_ILi0EEESS_EEEEENS5_IJNS4_10UnderscoreESV_SV_EEEEENS4_13SM90_TMA_LOADENS4_14ComposedLayoutINS4_7SwizzleILi3ELi4ELi3EEENS4_18smem_ptr_flag_bitsILi8EEENSP_INS5_IJNSA_ILi8EEENSA_ILi128EEEEEENS5_IJS15_SB_EEEEEEEvNS4_8identityESY_S19_vS1A_EENS_8epilogue10collective6detail29Sm90TmaWarpSpecializedAdapterINS1D_15DefaultEpilogueIaSI_SI_NS1C_6thread17LinearCombinationIaLi1EiiLNS1H_9ScaleType4KindE0ELNS_15FloatRoundStyleE2EaEENS1_15EpilogueDefaultEEEEEvvEEEEvNT_6ParamsE,@function
        .size           _ZN7cutlass13device_kernelINS_4gemm6kernel13GemmUniversalIN4cute5tupleIJiiiiEEENS1_10collective13CollectiveMmaINS1_34MainloopSm90TmaGmmaWarpSpecializedILi2ENS5_IJNS4_1CILi1EEESB_SB_EEENS1_35KernelTmaWarpSpecializedCooperativeEEENS5_IJNSA_ILi256EEENSA_ILi192EEESF_EEEaNS5_IJlSB_lEEEaSI_NS4_8TiledMMAINS4_8MMA_AtomIJNS4_4SM904GMMA27MMA_64x192x32_S32S8S8_SS_TNEEEENS4_6LayoutINS5_IJNSA_ILi2EEESB_SB_EEENS5_IJSB_NSA_ILi0EEESS_EEEEENS5_IJNS4_10UnderscoreESV_SV_EEEEENS4_13SM90_TMA_LOADENS4_14ComposedLayoutINS4_7SwizzleILi3ELi4ELi3EEENS4_18smem_ptr_flag_bitsILi8EEENSP_INS5_IJNSA_ILi8EEENSA_ILi128EEEEEENS5_IJS15_SB_EEEEEEEvNS4_8identityESY_S19_vS1A_EENS_8epilogue10collective6detail29Sm90TmaWarpSpecializedAdapterINS1D_15DefaultEpilogueIaSI_SI_NS1C_6thread17LinearCombinationIaLi1EiiLNS1H_9ScaleType4KindE0ELNS_15FloatRoundStyleE2EaEENS1_15EpilogueDefaultEEEEEvvEEEEvNT_6ParamsE,(.L_x_450 - _ZN7cutlass13device_kernelINS_4gemm6kernel13GemmUniversalIN4cute5tupleIJiiiiEEENS1_10collective13CollectiveMmaINS1_34MainloopSm90TmaGmmaWarpSpecializedILi2ENS5_IJNS4_1CILi1EEESB_SB_EEENS1_35KernelTmaWarpSpecializedCooperativeEEENS5_IJNSA_ILi256EEENSA_ILi192EEESF_EEEaNS5_IJlSB_lEEEaSI_NS4_8TiledMMAINS4_8MMA_AtomIJNS4_4SM904GMMA27MMA_64x192x32_S32S8S8_SS_TNEEEENS4_6LayoutINS5_IJNSA_ILi2EEESB_SB_EEENS5_IJSB_NSA_ILi0EEESS_EEEEENS5_IJNS4_10UnderscoreESV_SV_EEEEENS4_13SM90_TMA_LOADENS4_14ComposedLayoutINS4_7SwizzleILi3ELi4ELi3EEENS4_18smem_ptr_flag_bitsILi8EEENSP_INS5_IJNSA_ILi8EEENSA_ILi128EEEEEENS5_IJS15_SB_EEEEEEEvNS4_8identityESY_S19_vS1A_EENS_8epilogue10collective6detail29Sm90TmaWarpSpecializedAdapterINS1D_15DefaultEpilogueIaSI_SI_NS1C_6thread17LinearCombinationIaLi1EiiLNS1H_9ScaleType4KindE0ELNS_15FloatRoundStyleE2EaEENS1_15EpilogueDefaultEEEEEvvEEEEvNT_6ParamsE)
        .other          _ZN7cutlass13device_kernelINS_4gemm6kernel13GemmUniversalIN4cute5tupleIJiiiiEEENS1_10collective13CollectiveMmaINS1_34MainloopSm90TmaGmmaWarpSpecializedILi2ENS5_IJNS4_1CILi1EEESB_SB_EEENS1_35KernelTmaWarpSpecializedCooperativeEEENS5_IJNSA_ILi256EEENSA_ILi192EEESF_EEEaNS5_IJlSB_lEEEaSI_NS4_8TiledMMAINS4_8MMA_AtomIJNS4_4SM904GMMA27MMA_64x192x32_S32S8S8_SS_TNEEEENS4_6LayoutINS5_IJNSA_ILi2EEESB_SB_EEENS5_IJSB_NSA_ILi0EEESS_EEEEENS5_IJNS4_10UnderscoreESV_SV_EEEEENS4_13SM90_TMA_LOADENS4_14ComposedLayoutINS4_7SwizzleILi3ELi4ELi3EEENS4_18smem_ptr_flag_bitsILi8EEENSP_INS5_IJNSA_ILi8EEENSA_ILi128EEEEEENS5_IJS15_SB_EEEEEEEvNS4_8identityESY_S19_vS1A_EENS_8epilogue10collective6detail29Sm90TmaWarpSpecializedAdapterINS1D_15DefaultEpilogueIaSI_SI_NS1C_6thread17LinearCombinationIaLi1EiiLNS1H_9ScaleType4KindE0ELNS_15FloatRoundStyleE2EaEENS1_15EpilogueDefaultEEEEEvvEEEEvNT_6ParamsE,@"STO_CUDA_ENTRY STV_DEFAULT"
_ZN7cutlass13device_kernelINS_4gemm6kernel13GemmUniversalIN4cute5tupleIJiiiiEEENS1_10collective13CollectiveMmaINS1_34MainloopSm90TmaGmmaWarpSpecializedILi2ENS5_IJNS4_1CILi1EEESB_SB_EEENS1_35KernelTmaWarpSpecializedCooperativeEEENS5_IJNSA_ILi256EEENSA_ILi192EEESF_EEEaNS5_IJlSB_lEEEaSI_NS4_8TiledMMAINS4_8MMA_AtomIJNS4_4SM904GMMA27MMA_64x192x32_S32S8S8_SS_TNEEEENS4_6LayoutINS5_IJNSA_ILi2EEESB_SB_EEENS5_IJSB_NSA_ILi0EEESS_EEEEENS5_IJNS4_10UnderscoreESV_SV_EEEEENS4_13SM90_TMA_LOADENS4_14ComposedLayoutINS4_7SwizzleILi3ELi4ELi3EEENS4_18smem_ptr_flag_bitsILi8EEENSP_INS5_IJNSA_ILi8EEENSA_ILi128EEEEEENS5_IJS15_SB_EEEEEEEvNS4_8identityESY_S19_vS1A_EENS_8epilogue10collective6detail29Sm90TmaWarpSpecializedAdapterINS1D_15DefaultEpilogueIaSI_SI_NS1C_6thread17LinearCombinationIaLi1EiiLNS1H_9ScaleType4KindE0ELNS_15FloatRoundStyleE2EaEENS1_15EpilogueDefaultEEEEEvvEEEEvNT_6ParamsE:
[----:B------:R-:W0:Y:S01]  /*0000*/  LDC R1, c[0x0][0x28] ;  /* 0x00000a00ff017b82 */ /* 0x000e220000000800 */
[----:B------:R-:W1:Y:S01]  /*0010*/  S2R R2, SR_TID.X ;  /* 0x0000000000027919 */ /* 0x000e620000002100 */
[----:B------:R-:W-:Y:S01]  /*0020*/  ELECT P0, URZ, PT ;  /* 0x00000000003f782f */ /* 0x000fe20003800000 */
[----:B------:R-:W-:Y:S01]  /*0030*/  BSSY B0, `(.L_x_0) ;  /* 0x0000015000007945 */ /* 0x000fe20003800000 */
[--C-:B-1----:R-:W-:Y:S02]  /*0040*/  SHF.R.U32.HI R0, RZ, 0x5, R2.reuse ;  /* 0x00000005ff007819 */ /* 0x102fe40000011602 */
[----:B------:R-:W-:-:S03]  /*0050*/  SHF.R.U32.HI R3, RZ, 0x7, R2 ;  /* 0x00000007ff037819 */ /* 0x000fc60000011602 */
[----:B------:R-:W1:Y:S04]  /*0060*/  SHFL.IDX PT, R4, R0, RZ, 0x1f ;  /* 0x00001fff00047589 */ /* 0x000e6800000e0000 */
[----:B------:R-:W2:Y:S01]  /*0070*/  SHFL.IDX PT, R3, R3, RZ, 0x1f ;  /* 0x00001fff03037589 */ /* 0x000ea200000e0000 */
[----:B-1----:R-:W-:Y:S02]  /*0080*/  R2UR UR10, R4 ;  /* 0x00000000040a72ca */ /* 0x002fe400000e0000 */
[----:B--2---:R-:W-:-:S11]  /*0090*/  R2UR UR5, R3 ;  /* 0x00000000030572ca */ /* 0x004fd600000e0000 */
[----:B------:R-:W-:Y:S02]  /*00a0*/  USHF.R.S32.HI UR4, URZ, 0x1f, UR10 ;  /* 0x0000001f3f047899 */ /* 0x000fe4000801140a */
[----:B------:R-:W-:Y:S02]  /*00b0*/  ISETP.NE.OR P0, PT, RZ, UR10, !P0 ;  /* 0x0000000aff007c0c */ /* 0x000fe4000c705670 */
[----:B------:R-:W-:-:S04]  /*00c0*/  ULEA.HI UR4, UR4, UR10, URZ, 0x2 ;  /* 0x0000000a04047291 */ /* 0x000fc8000f8f103f */
[----:B------:R-:W-:-:S04]  /*00d0*/  ULOP3.LUT UR4, UR4, 0xfffffffc, URZ, 0xc0, !UPT ;  /* 0xfffffffc04047892 */ /* 0x000fc8000f8ec03f */
[----:B------:R-:W-:-:S03]  /*00e0*/  UIADD3 UR10, UR10, -UR4, URZ ;  /* 0x800000040a0a7290 */ /* 0x000fc6000fffe03f */
[----:B0-----:R-:W-:Y:S09]  /*00f0*/  @P0 BRA `(.L_x_1) ;  /* 0x0000000000200947 */ /* 0x001ff20003800000 */
[----:B------:R-:W-:Y:S02]  /*0100*/  ULDC.64 UR6, c[0x0][0x198] ;  /* 0x0000660000067ab9 */ /* 0x000fe40000000a00 */
[----:B------:R-:W-:Y:S02]  /*0110*/  UIADD3 UR8, UP0, UR6, 0xf0, URZ ;  /* 0x000000f006087890 */ /* 0x000fe4000ff1e03f */
[----:B------:R-:W-:Y:S02]  /*0120*/  UIADD3 UR6, UP1, UR6, 0x1f0, URZ ;  /* 0x000001f006067890 */ /* 0x000fe4000ff3e03f */
[----:B------:R-:W-:Y:S02]  /*0130*/  UIADD3.X UR9, URZ, UR7, URZ, UP0, !UPT ;  /* 0x000000073f097290 */ /* 0x000fe400087fe43f */
[----:B------:R-:W-:-:S07]  /*0140*/  UIADD3.X UR7, URZ, UR7, URZ, UP1, !UPT ;  /* 0x000000073f077290 */ /* 0x000fce0008ffe43f */
[----:B------:R0:W-:Y:S02]  /*0150*/  UTMACCTL.PF [UR8] ;  /* 0x00000000080079b9 */ /* 0x0001e40008040000 */
[----:B------:R0:W-:Y:S02]  /*0160*/  UTMACCTL.PF [UR6] ;  /* 0x00000000060079b9 */ /* 0x0001e40008040000 */
[----:B0-----:R-:W-:Y:S01]  /*0170*/  NOP ;  /* 0x0000000000007918 */ /* 0x001fe20000000000 */
.L_x_1:
[----:B------:R-:W-:Y:S05]  /*0180*/  BSYNC B0 ;  /* 0x0000000000007941 */ /* 0x000fea0003800000 */
.L_x_0:
[----:B------:R-:W0:Y:S01]  /*0190*/  SHFL.IDX PT, R3, R0, RZ, 0x1f ;  /* 0x00001fff00037589 */ /* 0x000e2200000e0000 */
[----:B------:R-:W-:Y:S01]  /*01a0*/  UISETP.NE.AND UP0, UPT, UR10, 0x3, UPT ;  /* 0x000000030a00788c */ /* 0x000fe2000bf05270 */
[----:B------:R-:W-:Y:S01]  /*01b0*/  ISETP.NE.AND P1, PT, RZ, UR5, PT ;  /* 0x00000005ff007c0c */ /* 0x000fe2000bf25270 */
[----:B------:R-:W-:Y:S02]  /*01c0*/  UIADD3 UR18, UR5, -0x1, URZ ;  /* 0xffffffff05127890 */ /* 0x000fe4000fffe03f */
[----:B------:R-:W-:Y:S02]  /*01d0*/  UISETP.EQ.OR UP0, UPT, UR10, URZ, !UP0 ;  /* 0x0000003f0a00728c */ /* 0x000fe4000c702670 */
[----:B------:R-:W-:Y:S02]  /*01e0*/  UISETP.GE.U32.AND UP1, UPT, UR18, 0x2, UPT ;  /* 0x000000021200788c */ /* 0x000fe4000bf26070 */
[----:B------:R-:W-:-:S04]  /*01f0*/  UISETP.EQ.AND UP0, UPT, UR5, URZ, UP0 ;  /* 0x0000003f0500728c */ /* 0x000fc80008702270 */
[----:B------:R-:W-:-:S04]  /*0200*/  USEL UR38, URZ, 0x1, !UP0 ;  /* 0x000000013f267887 */ /* 0x000fc8000c000000 */
[----:B------:R-:W-:Y:S01]  /*0210*/  USEL UR38, UR38, 0x2, UP1 ;  /* 0x0000000226267887 */ /* 0x000fe20008800000 */
[----:B0-----:R-:W-:-:S13]  /*0220*/  ISETP.NE.AND P0, PT, R3, RZ, PT ;  /* 0x000000ff0300720c */ /* 0x001fda0003f05270 */
[----:B------:R-:W-:Y:S05]  /*0230*/  @P0 BRA `(.L_x_2) ;  /* 0x0000000000480947 */ /* 0x000fea0003800000 */
[----:B------:R-:W0:Y:S01]  /*0240*/  S2UR UR8, SR_CgaCtaId ;  /* 0x00000000000879c3 */ /* 0x000e220000008800 */
[----:B------:R-:W-:Y:S01]  /*0250*/  UMOV UR4, 0x400 ;  /* 0x0000040000047882 */ /* 0x000fe20000000000 */
[----:B------:R-:W-:Y:S01]  /*0260*/  UMOV UR5, 0x1 ;  /* 0x0000000100057882 */ /* 0x000fe20000000000 */
[----:B------:R-:W-:Y:S01]  /*0270*/  UMOV UR6, 0x100 ;  /* 0x0000010000067882 */ /* 0x000fe20000000000 */
[----:B------:R-:W-:Y:S01]  /*0280*/  ELECT P0, URZ, PT ;  /* 0x00000000003f782f */ /* 0x000fe20003800000 */
[----:B------:R-:W-:-:S04]  /*0290*/  UIADD3 UR6, -UR6, 0x100000, URZ ;  /* 0x0010000006067890 */ /* 0x000fc8000fffe13f */
[----:B------:R-:W-:Y:S02]  /*02a0*/  USHF.L.U32 UR7, UR6, 0xb, URZ ;  /* 0x0000000b06077899 */ /* 0x000fe4000800063f */
[----:B------:R-:W-:Y:S02]  /*02b0*/  USHF.L.U32 UR6, UR6, 0x1, URZ ;  /* 0x0000000106067899 */ /* 0x000fe4000800063f */
[----:B0-----:R-:W-:Y:S02]  /*02c0*/  ULEA UR8, UR8, UR4, 0x18 ;  /* 0x0000000408087291 */ /* 0x001fe4000f8ec03f */
[----:B------:R-:W-:-:S04]  /*02d0*/  UIADD3 UR4, -UR5, 0x100000, URZ ;  /* 0x0010000005047890 */ /* 0x000fc8000fffe13f */
[----:B------:R-:W-:Y:S02]  /*02e0*/  USHF.L.U32 UR5, UR4, 0xb, URZ ;  /* 0x0000000b04057899 */ /* 0x000fe4000800063f */
[----:B------:R-:W-:Y:S01]  /*02f0*/  USHF.L.U32 UR4, UR4, 0x1, URZ ;  /* 0x0000000104047899 */ /* 0x000fe2000800063f */
[----:B------:R-:W0:Y:S11]  /*0300*/  FENCE.VIEW.ASYNC.S ;  /* 0x00000000000073c6 */ /* 0x000e360000000000 */
[----:B0-----:R0:W1:Y:S01]  /*0310*/  SYNCS.EXCH.64 URZ, [UR8], UR4 ;  /* 0x00000004083f75b2 */ /* 0x0010620008000100 */
[----:B------:R0:W2:Y:S01]  /*0320*/  SYNCS.EXCH.64 URZ, [UR8+0x10], UR6 ;  /* 0x00001006083f75b2 */ /* 0x0000a20008000100 */
[----:B------:R0:W3:Y:S01]  /*0330*/  SYNCS.EXCH.64 URZ, [UR8+0x8], UR4 ;  /* 0x00000804083f75b2 */ /* 0x0000e20008000100 */
[----:B------:R0:W4:Y:S01]  /*0340*/  SYNCS.EXCH.64 URZ, [UR8+0x18], UR6 ;  /* 0x00001806083f75b2 */ /* 0x0001220008000100 */
[----:B------:R-:W-:Y:S01]  /*0350*/  NOP ;  /* 0x0000000000007918 */ /* 0x000fe20000000000 */
.L_x_2:
[----:B------:R-:W5:Y:S01]  /*0360*/  SHFL.IDX PT, R0, R0, RZ, 0x1f ;  /* 0x00001fff00007589 */ /* 0x000f6200000e0000 */
[----:B------:R-:W-:Y:S01]  /*0370*/  ELECT P0, URZ, PT ;  /* 0x00000000003f782f */ /* 0x000fe20003800000 */
[----:B------:R-:W1:Y:S01]  /*0380*/  S2UR UR17, SR_CTAID.Y ;  /* 0x00000000001179c3 */ /* 0x000e620000002600 */
[----:B0-----:R-:W-:Y:S01]  /*0390*/  ULDC UR5, c[0x0][0x65c] ;  /* 0x0001970000057ab9 */ /* 0x001fe20000000800 */
[----:B------:R-:W-:Y:S01]  /*03a0*/  UMOV UR12, 0x20 ;  /* 0x00000020000c7882 */ /* 0x000fe20000000000 */
[----:B------:R-:W-:Y:S01]  /*03b0*/  UISETP.NE.AND UP2, UPT, UR5, 0x1, UPT ;  /* 0x000000010500788c */ /* 0x000fe2000bf45270 */
[----:B------:R-:W-:Y:S01]  /*03c0*/  NOP ;  /* 0x0000000000007918 */ /* 0x000fe20000000000 */
[----:B------:R-:W-:Y:S02]  /*03d0*/  NOP ;  /* 0x0000000000007918 */ /* 0x000fe40000000000 */
[----:B------:R-:W-:Y:S01]  /*03e0*/  UP2UR UR39, UPR, URZ, 0x4 ;  /* 0x000000043f277883 */ /* 0x000fe20008000000 */
[----:B------:R-:W0:Y:S01]  /*03f0*/  S2UR UR4, SR_CTAID.X ;  /* 0x00000000000479c3 */ /* 0x000e220000002500 */
[----:B------:R-:W-:-:S02]  /*0400*/  PLOP3.LUT P2, PT, PT, PT, UP2, 0x80, 0x0 ;  /* 0x000000000000781c */ /* 0x000fc40003f4f028 */
[----:B------:R-:W-:Y:S02]  /*0410*/  PLOP3.LUT P3, PT, PT, PT, UP2, 0x80, 0x0 ;  /* 0x000000000000781c */ /* 0x000fe40003f6f028 */
[----:B------:R-:W-:Y:S01]  /*0420*/  PLOP3.LUT P4, PT, PT, PT, UP2, 0x80, 0x0 ;  /* 0x000000000000781c */ /* 0x000fe20003f8f028 */
[----:B------:R-:W-:Y:S01]  /*0430*/  @UP2 ULDC UR14, c[0x0][0x10] ;  /* 0x00000400000e2ab9 */ /* 0x000fe20000000800 */
[----:B------:R-:W-:Y:S01]  /*0440*/  @UP2 UMOV UR9, URZ ;  /* 0x0000003f00092c82 */ /* 0x000fe20008000000 */
[----:B------:R-:W-:Y:S01]  /*0450*/  @!UP2 ULDC UR11, c[0x0][0xc] ;  /* 0x00000300000baab9 */ /* 0x000fe20000000800 */
[----:B-----5:R-:W-:Y:S01]  /*0460*/  ISETP.NE.OR P0, PT, R0, RZ, !P0 ;  /* 0x000000ff0000720c */ /* 0x020fe20004705670 */
[----:B-1----:R-:W-:Y:S02]  /*0470*/  @UP2 UMOV UR7, UR17 ;  /* 0x0000001100072c82 */ /* 0x002fe40008000000 */
[----:B------:R-:W-:Y:S01]  /*0480*/  @UP2 UMOV UR8, UR7 ;  /* 0x0000000700082c82 */ /* 0x000fe20008000000 */
[----:B------:R-:W-:Y:S01]  /*0490*/  @!UP2 UMOV UR7, UR17 ;  /* 0x000000110007ac82 */ /* 0x000fe20008000000 */
[----:B0-----:R-:W-:-:S08]  /*04a0*/  @UP2 UIMAD.WIDE.U32 UR14, UR4, UR14, UR8 ;  /* 0x0000000e040e22a5 */ /* 0x001fd0000f8e0008 */
[----:B------:R-:W-:Y:S01]  /*04b0*/  VOTEU.ALL UP0, P0 ;  /* 0x00000000003f7886 */ /* 0x000fe20000000000 */
[----:B------:R-:W-:Y:S01]  /*04c0*/  VOTEU.ALL UP1, P0 ;  /* 0x00000000003f7886 */ /* 0x000fe20000020000 */
[----:B------:R-:W-:-:S03]  /*04d0*/  IMAD.U32 R17, RZ, RZ, UR15 ;  /* 0x0000000fff117e24 */ /* 0x000fc6000f8e00ff */
[----:B------:R-:W0:Y:S01]  /*04e0*/  @!UP0 S2UR UR6, SR_CgaCtaId ;  /* 0x00000000000689c3 */ /* 0x000e220000008800 */
[----:B------:R-:W-:Y:S01]  /*04f0*/  @!UP0 UMOV UR5, 0x400 ;  /* 0x0000040000058882 */ /* 0x000fe20000000000 */
[----:B------:R-:W-:-:S04]  /*0500*/  @!UP0 UIADD3 UR12, -UR12, 0x100000, URZ ;  /* 0x001000000c0c8890 */ /* 0x000fc8000fffe13f */
[----:B------:R-:W-:Y:S02]  /*0510*/  @!UP0 USHF.L.U32 UR13, UR12, 0xb, URZ ;  /* 0x0000000b0c0d8899 */ /* 0x000fe4000800063f */
[----:B------:R-:W-:Y:S01]  /*0520*/  @!UP0 USHF.L.U32 UR12, UR12, 0x1, URZ ;  /* 0x000000010c0c8899 */ /* 0x000fe2000800063f */
[----:B------:R-:W-:Y:S01]  /*0530*/  IMAD.U32 R16, RZ, RZ, UR14 ;  /* 0x0000000eff107e24 */ /* 0x000fe2000f8e00ff */
[----:B0-----:R-:W-:Y:S01]  /*0540*/  @!UP0 ULEA UR16, UR6, UR5, 0x18 ;  /* 0x0000000506108291 */ /* 0x001fe2000f8ec03f */
[----:B------:R-:W-:Y:S02]  /*0550*/  VOTEU.ALL UP0, P0 ;  /* 0x00000000003f7886 */ /* 0x000fe40000000000 */
[----:B------:R-:W-:Y:S01]  /*0560*/  UMOV UR5, URZ ;  /* 0x0000003f00057c82 */ /* 0x000fe20008000000 */
[----:B------:R-:W-:Y:S01]  /*0570*/  @UP2 UMOV UR6, URZ ;  /* 0x0000003f00062c82 */ /* 0x000fe20008000000 */
[----:B------:R-:W-:Y:S01]  /*0580*/  @!UP2 UIMAD.WIDE.U32 UR8, UR11, UR7, UR4 ;  /* 0x000000070b08a2a5 */ /* 0x000fe2000f8e0004 */
[----:B------:R-:W-:Y:S01]  /*0590*/  PLOP3.LUT P0, PT, PT, PT, UP2, 0x80, 0x0 ;  /* 0x000000000000781c */ /* 0x000fe20003f0f028 */
[----:B------:R-:W-:-:S04]  /*05a0*/  @UP2 UIADD3 UR6, UR15, UR6, URZ ;  /* 0x000000060f062290 */ /* 0x000fc8000fffe03f */
[----:B------:R-:W-:Y:S01]  /*05b0*/  IMAD.U32 R4, RZ, RZ, UR8 ;  /* 0x00000008ff047e24 */ /* 0x000fe2000f8e00ff */
[----:B------:R-:W0:Y:S02]  /*05c0*/  FENCE.VIEW.ASYNC.S ;  /* 0x00000000000073c6 */ /* 0x000e240000000000 */
[----:B0-----:R0:W2:Y:S01]  /*05d0*/  @!UP0 SYNCS.EXCH.64 URZ, [UR16+0x30], UR12 ;  /* 0x0000300c103f85b2 */ /* 0x0010a20008000100 */
[----:B------:R-:W-:Y:S02]  /*05e0*/  IMAD.U32 R7, RZ, RZ, UR9 ;  /* 0x00000009ff077e24 */ /* 0x000fe4000f8e00ff */
[----:B------:R-:W-:Y:S02]  /*05f0*/  @P2 IMAD.U32 R17, RZ, RZ, UR6 ;  /* 0x00000006ff112e24 */ /* 0x000fe4000f8e00ff */
[----:B------:R-:W-:Y:S02]  /*0600*/  IMAD.U32 R5, RZ, RZ, UR9 ;  /* 0x00000009ff057e24 */ /* 0x000fe4000f8e00ff */
[----:B------:R-:W-:-:S02]  /*0610*/  IMAD.U32 R6, RZ, RZ, UR8 ;  /* 0x00000008ff067e24 */ /* 0x000fc4000f8e00ff */
[----:B------:R-:W-:Y:S02]  /*0620*/  @!P3 IMAD.MOV.U32 R16, RZ, RZ, R4 ;  /* 0x000000ffff10b224 */ /* 0x000fe400078e0004 */
[----:B------:R-:W-:Y:S01]  /*0630*/  @!P4 IMAD.MOV.U32 R17, RZ, RZ, R7 ;  /* 0x000000ffff11c224 */ /* 0x000fe200078e0007 */
[----:B------:R0:W2:Y:S01]  /*0640*/  @!UP1 SYNCS.EXCH.64 URZ, [UR16+0x38], UR12 ;  /* 0x0000380c103f95b2 */ /* 0x0000a20008000100 */
[----:B------:R-:W-:Y:S01]  /*0650*/  NOP ;  /* 0x0000000000007918 */ /* 0x000fe20000000000 */
[----:B--234-:R-:W-:Y:S06]  /*0660*/  BAR.SYNC.DEFER_BLOCKING 0x0 ;  /* 0x0000000000007b1d */ /* 0x01cfec0000010000 */
[----:B------:R-:W-:Y:S05]  /*0670*/  @!P1 BRA `(.L_x_3) ;  /* 0x000000bc00289947 */ /* 0x000fea0003800000 */
[----:B------:R-:W-:-:S06]  /*0680*/  UISETP.GT.U32.AND UP0, UPT, UR18, 0x1, UPT ;  /* 0x000000011200788c */ /* 0x000fcc000bf04070 */
[----:B------:R-:W-:-:S13]  /*0690*/  PLOP3.LUT P0, PT, PT, PT, UP0, 0x80, 0x0 ;  /* 0x000000000000781c */ /* 0x000fda0003f0f008 */
[----:B0-----:R-:W-:Y:S05]  /*06a0*/  @P0 EXIT ;  /* 0x000000000000094d */ /* 0x001fea0003800000 */
[----:B------:R-:W-:Y:S01]  /*06b0*/  ULDC.64 UR8, c[0x0][0x650] ;  /* 0x0001940000087ab9 */ /* 0x000fe20000000a00 */
[----:B------:R-:W-:Y:S01]  /*06c0*/  UMOV UR40, 0xffffffff ;  /* 0xffffffff00287882 */ /* 0x000fe20000000000 */
[----:B------:R-:W-:Y:S01]  /*06d0*/  ISETP.GE.U32.AND P0, PT, R16, UR8, PT ;  /* 0x0000000810007c0c */ /* 0x000fe2000bf06070 */
[----:B------:R-:W-:Y:S01]  /*06e0*/  UMOV UR41, 0xffffffff ;  /* 0xffffffff00297882 */ /* 0x000fe20000000000 */
[----:B------:R-:W-:Y:S01]  /*06f0*/  UMOV UR42, 0xffffffff ;  /* 0xffffffff002a7882 */ /* 0x000fe20000000000 */
[----:B------:R-:W-:Y:S02]  /*0700*/  PRMT R0, RZ, 0x7610, R0 ;  /* 0x00007610ff007816 */ /* 0x000fe40000000000 */
[----:B------:R-:W-:-:S13]  /*0710*/  ISETP.GE.U32.AND.EX P0, PT, R17, UR9, PT, P0 ;  /* 0x0000000911007c0c */ /* 0x000fda000bf06100 */
[----:B------:R-:W-:Y:S05]  /*0720*/  @P0 BRA `(.L_x_4) ;  /* 0x0000000400800947 */ /* 0x000fea0003800000 */
[----:B------:R-:W-:Y:S01]  /*0730*/  I2FP.F32.U32 R0, UR4 ;  /* 0x0000000400007c45 */ /* 0x000fe20008201000 */
[----:B------:R-:W-:Y:S01]  /*0740*/  ULDC.64 UR16, c[0x0][0x628] ;  /* 0x00018a0000107ab9 */ /* 0x000fe20000000a00 */
[----:B------:R-:W-:Y:S01]  /*0750*/  ULDC UR6, c[0x0][0x150] ;  /* 0x0000540000067ab9 */ /* 0x000fe20000000800 */
[----:B------:R-:W-:Y:S01]  /*0760*/  ISETP.NE.U32.AND P0, PT, RZ, UR16, PT ;  /* 0x00000010ff007c0c */ /* 0x000fe2000bf05070 */
[----:B------:R-:W-:Y:S01]  /*0770*/  ULDC UR15, c[0x0][0x630] ;  /* 0x00018c00000f7ab9 */ /* 0x000fe20000000800 */
[----:B------:R-:W-:Y:S01]  /*0780*/  FMUL R0, R0, UR6 ;  /* 0x0000000600007c20 */ /* 0x000fe20008400000 */
[----:B------:R-:W-:Y:S01]  /*0790*/  R2UR UR18, R16 ;  /* 0x00000000101272ca */ /* 0x000fe200000e0000 */
[----:B------:R-:W-:Y:S01]  /*07a0*/  ULDC UR20, c[0x0][0x154] ;  /* 0x0000550000147ab9 */ /* 0x000fe20000000800 */
[----:B------:R-:W-:Y:S01]  /*07b0*/  ISETP.NE.AND.EX P0, PT, RZ, UR17, PT, P0 ;  /* 0x00000011ff007c0c */ /* 0x000fe2000bf05300 */
[----:B------:R0:W1:Y:S01]  /*07c0*/  F2I.U32.TRUNC.NTZ R3, R0 ;  /* 0x0000000000037305 */ /* 0x000062000020f000 */
[----:B------:R-:W-:-:S02]  /*07d0*/  R2UR UR19, R17 ;  /* 0x00000000111372ca */ /* 0x000fc400000e0000 */
[----:B------:R-:W-:Y:S02]  /*07e0*/  R2UR UR8, R16 ;  /* 0x00000000100872ca */ /* 0x000fe400000e0000 */
[----:B------:R-:W-:-:S07]  /*07f0*/  R2UR UR9, R17 ;  /* 0x00000000110972ca */ /* 0x000fce00000e0000 */
[----:B0-----:R-:W-:Y:S08]  /*0800*/  @!P0 BRA `(.L_x_5) ;  /* 0x0000000000308947 */ /* 0x001ff00003800000 */
[----:B------:R-:W-:Y:S01]  /*0810*/  R2UR UR8, R16 ;  /* 0x00000000100872ca */ /* 0x000fe200000e0000 */
[----:B------:R-:W-:Y:S01]  /*0820*/  ULDC UR6, c[0x0][0x634] ;  /* 0x00018d0000067ab9 */ /* 0x000fe20000000800 */
[----:B------:R-:W-:-:S11]  /*0830*/  R2UR UR14, R17 ;  /* 0x00000000110e72ca */ /* 0x000fd600000e0000 */
[----:B------:R-:W-:-:S04]  /*0840*/  UIADD3 UR6, UP0, UR8, UR6, URZ ;  /* 0x0000000608067290 */ /* 0x000fc8000ff1e03f */
[----:B------:R-:W-:-:S04]  /*0850*/  UIADD3.X UR14, URZ, UR14, URZ, UP0, !UPT ;  /* 0x0000000e3f0e7290 */ /* 0x000fc800087fe43f */
[----:B------:R-:W-:-:S04]  /*0860*/  UIMAD.WIDE.U32 UR8, UR14, UR16, URZ ;  /* 0x000000100e0872a5 */ /* 0x000fc8000f8e003f */
[----:B------:R-:W-:Y:S02]  /*0870*/  UIMAD.WIDE.U32 UR10, UP0, UR6, UR17, UR8 ;  /* 0x00000011060a72a5 */ /* 0x000fe4000f800008 */
[----:B------:R-:W-:Y:S02]  /*0880*/  UIMAD.WIDE.U32 UR8, UR6, UR16, URZ ;  /* 0x00000010060872a5 */ /* 0x000fe4000f8e003f */
[----:B------:R-:W-:Y:S02]  /*0890*/  UIADD3.X UR13, URZ, URZ, URZ, UP0, !UPT ;  /* 0x0000003f3f0d7290 */ /* 0x000fe400087fe43f */
[----:B------:R-:W-:Y:S01]  /*08a0*/  UIADD3 URZ, UP0, UR9, UR10, URZ ;  /* 0x0000000a093f7290 */ /* 0x000fe2000ff1e03f */
[----:B------:R-:W-:-:S03]  /*08b0*/  UMOV UR12, UR11 ;  /* 0x0000000b000c7c82 */ /* 0x000fc60008000000 */
[----:B------:R-:W-:-:S12]  /*08c0*/  UIMAD.WIDE.U32.X UR8, UR14, UR17, UR12, UP0 ;  /* 0x000000110e0872a5 */ /* 0x000fd800080e040c */
.L_x_5:
[----:B------:R-:W-:Y:S01]  /*08d0*/  USHF.R.U64 UR42, UR8, UR15, UR9 ;  /* 0x0000000f082a7299 */ /* 0x000fe20008001209 */
[----:B------:R-:W-:Y:S01]  /*08e0*/  I2FP.F32.U32 R0, UR7 ;  /* 0x0000000700007c45 */ /* 0x000fe20008201000 */
[----:B------:R-:W-:Y:S01]  /*08f0*/  USHF.R.U32.HI UR5, URZ, UR15, UR9 ;  /* 0x0000000f3f057299 */ /* 0x000fe20008011609 */
[----:B-1----:R-:W-:Y:S01]  /*0900*/  R2UR UR12, R3 ;  /* 0x00000000030c72ca */ /* 0x002fe200000e0000 */
[----:B------:R-:W-:Y:S02]  /*0910*/  UIADD3 UR6, UP0, URZ, -UR42, URZ ;  /* 0x8000002a3f067290 */ /* 0x000fe4000ff1e03f */
[----:B------:R-:W-:Y:S01]  /*0920*/  FMUL R0, R0, UR20 ;  /* 0x0000001400007c20 */ /* 0x000fe20008400000 */
[----:B------:R-:W-:Y:S01]  /*0930*/  ULDC.64 UR8, c[0x0][0x620] ;  /* 0x0001880000087ab9 */ /* 0x000fe20000000a00 */
[----:B------:R-:W-:Y:S01]  /*0940*/  UIADD3.X UR5, URZ, ~UR5, URZ, UP0, !UPT ;  /* 0x800000053f057290 */ /* 0x000fe200087fe43f */
[----:B------:R-:W-:Y:S01]  /*0950*/  UMOV UR10, UR18 ;  /* 0x00000012000a7c82 */ /* 0x000fe20008000000 */
[----:B------:R-:W-:-:S02]  /*0960*/  UMOV UR11, UR19 ;  /* 0x00000013000b7c82 */ /* 0x000fc40008000000 */
[----:B------:R-:W-:Y:S01]  /*0970*/  UIMAD UR5, UR5, UR8, URZ ;  /* 0x00000008050572a4 */ /* 0x000fe2000f8e023f */
[----:B------:R-:W0:Y:S01]  /*0980*/  F2I.U32.TRUNC.NTZ R0, R0 ;  /* 0x0000000000007305 */ /* 0x000e22000020f000 */
[----:B------:R-:W-:Y:S02]  /*0990*/  UIMAD.WIDE.U32 UR10, UR6, UR8, UR10 ;  /* 0x00000008060a72a5 */ /* 0x000fe4000f8e000a */
[----:B------:R-:W-:Y:S01]  /*09a0*/  UIMAD UR6, UR6, UR9, UR5 ;  /* 0x00000009060672a4 */ /* 0x000fe2000f8e0205 */
[----:B------:R-:W-:Y:S01]  /*09b0*/  ULDC UR21, c[0x0][0x658] ;  /* 0x0001960000157ab9 */ /* 0x000fe20000000800 */
[----:B------:R-:W-:Y:S02]  /*09c0*/  UMOV UR19, 0xffffffff ;  /* 0xffffffff00137882 */ /* 0x000fe40000000000 */
[----:B------:R-:W-:Y:S01]  /*09d0*/  UIADD3 UR6, UR11, UR6, URZ ;  /* 0x000000060b067290 */ /* 0x000fe2000fffe03f */
[----:B------:R-:W-:Y:S01]  /*09e0*/  ULDC UR15, c[0x0][0x618] ;  /* 0x00018600000f7ab9 */ /* 0x000fe20000000800 */
[----:B------:R-:W-:Y:S01]  /*09f0*/  ULDC.64 UR8, c[0x0][0x640] ;  /* 0x0001900000087ab9 */ /* 0x000fe20000000a00 */
[----:B------:R-:W-:Y:S01]  /*0a00*/  USHF.L.U32 UR11, UR19, UR21, URZ ;  /* 0x00000015130b7299 */ /* 0x000fe2000800063f */
[----:B------:R-:W-:Y:S01]  /*0a10*/  ISETP.NE.U32.AND P0, PT, RZ, UR8, PT ;  /* 0x00000008ff007c0c */ /* 0x000fe2000bf05070 */
[----:B------:R-:W-:-:S02]  /*0a20*/  USHF.R.U64 UR19, UR10, UR15, UR6 ;  /* 0x0000000f0a137299 */ /* 0x000fc40008001206 */
[----:B------:R-:W-:Y:S01]  /*0a30*/  USHF.R.U32.HI UR10, URZ, UR15, UR6 ;  /* 0x0000000f3f0a7299 */ /* 0x000fe20008011606 */
[----:B0-----:R-:W-:Y:S01]  /*0a40*/  R2UR UR14, R0 ;  /* 0x00000000000e72ca */ /* 0x001fe200000e0000 */
[----:B------:R-:W-:Y:S01]  /*0a50*/  ULDC UR17, c[0x0][0x608] ;  /* 0x0001820000117ab9 */ /* 0x000fe20000000800 */
[----:B------:R-:W-:Y:S01]  /*0a60*/  ISETP.NE.AND.EX P0, PT, RZ, UR9, PT, P0 ;  /* 0x00000009ff007c0c */ /* 0x000fe2000bf05300 */
[----:B------:R-:W-:Y:S02]  /*0a70*/  USHF.R.U64 UR23, UR19, UR17, UR10 ;  /* 0x0000001113177299 */ /* 0x000fe4000800120a */
[----:B------:R-:W-:Y:S01]  /*0a80*/  USHF.R.U32.HI UR10, URZ, UR17, UR10 ;  /* 0x000000113f0a7299 */ /* 0x000fe2000801160a */
[----:B------:R-:W-:Y:S01]  /*0a90*/  UMOV UR16, 0x1 ;  /* 0x0000000100107882 */ /* 0x000fe20000000000 */
[----:B------:R-:W-:Y:S02]  /*0aa0*/  UIADD3 UR12, -UR12, URZ, URZ ;  /* 0x0000003f0c0c7290 */ /* 0x000fe4000fffe13f */
[----:B------:R-:W-:-:S02]  /*0ab0*/  USHF.R.U64 UR24, UR23, UR21, UR10 ;  /* 0x0000001517187299 */ /* 0x000fc4000800120a */
[----:B------:R-:W-:Y:S01]  /*0ac0*/  USHF.L.U32 UR6, UR16, UR21, URZ ;  /* 0x0000001510067299 */ /* 0x000fe2000800063f */
[----:B------:R-:W-:Y:S01]  /*0ad0*/  ULDC UR13, c[0x0][0x144] ;  /* 0x00005100000d7ab9 */ /* 0x000fe20000000800 */
[----:B------:R-:W-:Y:S01]  /*0ae0*/  ULDC UR5, c[0x0][0x600] ;  /* 0x0001800000057ab9 */ /* 0x000fe20000000800 */
[----:B------:R-:W-:Y:S02]  /*0af0*/  ULOP3.LUT UR16, URZ, UR11, URZ, 0x33, !UPT ;  /* 0x0000000b3f107292 */ /* 0x000fe4000f8e333f */
[----:B------:R-:W-:Y:S02]  /*0b00*/  USHF.R.U32.HI UR11, URZ, UR21, UR10 ;  /* 0x000000153f0b7299 */ /* 0x000fe4000801160a */
[----:B------:R-:W-:Y:S02]  /*0b10*/  UIADD3 UR18, UR5, -0x1, URZ ;  /* 0xffffffff05127890 */ /* 0x000fe4000fffe03f */
[----:B------:R-:W-:Y:S02]  /*0b20*/  UIADD3 UR20, -UR14, URZ, URZ ;  /* 0x0000003f0e147290 */ /* 0x000fe4000fffe13f */
[----:B------:R-:W-:Y:S01]  /*0b30*/  UIMAD UR4, UR13, UR12, UR4 ;  /* 0x0000000c0d0472a4 */ /* 0x000fe2000f8e0204 */
[----:B------:R-:W-:Y:S01]  /*0b40*/  ULDC UR25, c[0x0][0x148] ;  /* 0x0000520000197ab9 */ /* 0x000fe20000000800 */
[----:B------:R-:W-:Y:S01]  /*0b50*/  ULDC UR21, c[0x0][0x648] ;  /* 0x0001920000157ab9 */ /* 0x000fe20000000800 */
[----:B------:R-:W-:Y:S01]  /*0b60*/  ULDC UR22, c[0x0][0x638] ;  /* 0x00018e0000167ab9 */ /* 0x000fe20000000800 */
[----:B------:R-:W-:Y:S01]  /*0b70*/  UMOV UR10, UR24 ;  /* 0x00000018000a7c82 */ /* 0x000fe20008000000 */
[----:B------:R-:W-:Y:S07]  /*0b80*/  @!P0 BRA `(.L_x_6) ;  /* 0x0000000000308947 */ /* 0x000fee0003800000 */
[----:B------:R-:W-:Y:S02]  /*0b90*/  ULDC UR14, c[0x0][0x64c] ;  /* 0x00019300000e7ab9 */ /* 0x000fe40000000800 */
        /* <DEDUP_REMOVED lines=8> */
[----:B------:R-:W-:-:S07]  /*0c20*/  UIMAD.WIDE.U32.X UR8, UR17, UR9, UR14, UP0 ;  /* 0x00000009110872a5 */ /* 0x000fce00080e040e */
[----:B------:R-:W-:Y:S01]  /*0c30*/  UMOV UR10, UR8 ;  /* 0x00000008000a7c82 */ /* 0x000fe20008000000 */
[----:B------:R-:W-:-:S05]  /*0c40*/  UMOV UR11, UR9 ;  /* 0x00000009000b7c82 */ /* 0x000fca0008000000 */
.L_x_6:
[----:B------:R-:W-:Y:S01]  /*0c50*/  UISETP.NE.AND UP0, UPT, UR39, URZ, UPT ;  /* 0x0000003f2700728c */ /* 0x000fe2000bf05270 */
[----:B------:R-:W-:Y:S01]  /*0c60*/  IMAD.MOV.U32 R0, RZ, RZ, 0x1 ;  /* 0x00000001ff007424 */ /* 0x000fe200078e00ff */
[----:B------:R-:W-:Y:S02]  /*0c70*/  USHF.R.U64 UR8, UR10, UR21, UR11 ;  /* 0x000000150a087299 */ /* 0x000fe4000800120b */
[----:B------:R-:W-:Y:S02]  /*0c80*/  ULOP3.LUT UR16, UR23, UR16, URZ, 0xc0, !UPT ;  /* 0x0000001017107292 */ /* 0x000fe4000f8ec03f */
[----:B------:R-:W-:Y:S02]  /*0c90*/  ULOP3.LUT UR18, UR19, UR18, URZ, 0xc0, !UPT ;  /* 0x0000001213127292 */ /* 0x000fe4000f8ec03f */
[----:B------:R-:W-:-:S03]  /*0ca0*/  UIMAD UR16, UR6, UR8, UR16 ;  /* 0x00000008061072a4 */ /* 0x000fc6000f8e0210 */
[----:B------:R-:W-:Y:S02]  /*0cb0*/  @UP0 UIMAD UR4, UR25, UR20, UR7 ;  /* 0x00000014190402a4 */ /* 0x000fe4000f8e0207 */
[----:B------:R-:W-:-:S04]  /*0cc0*/  UIADD3 UR7, -UR8, URZ, URZ ;  /* 0x0000003f08077290 */ /* 0x000fc8000fffe13f */
[----:B------:R-:W-:-:S03]  /*0cd0*/  UIMAD UR6, UR7, UR22, UR24 ;  /* 0x00000016070672a4 */ /* 0x000fc6000f8e0218 */
[----:B------:R-:W-:Y:S01]  /*0ce0*/  ULDC UR7, c[0x0][0x610] ;  /* 0x0001840000077ab9 */ /* 0x000fe20000000800 */
[----:B------:R-:W-:Y:S02]  /*0cf0*/  UIMAD UR6, UR6, UR5, UR18 ;  /* 0x00000005060672a4 */ /* 0x000fe4000f8e0212 */
[----:B------:R-:W-:-:S04]  /*0d00*/  UIMAD UR4, UR16, UR7, UR4 ;  /* 0x00000007100472a4 */ /* 0x000fc8000f8e0204 */
[----:B------:R-:W-:Y:S02]  /*0d10*/  USEL UR41, UR6, UR4, !UP0 ;  /* 0x0000000406297287 */ /* 0x000fe4000c000000 */
[----:B------:R-:W-:-:S12]  /*0d20*/  USEL UR40, UR4, UR6, !UP0 ;  /* 0x0000000604287287 */ /* 0x000fd8000c000000 */
.L_x_4:
[----:B------:R-:W-:-:S08]  /*0d30*/  NOP ;  /* 0x0000000000007918 */ /* 0x000fd00000000000 */
[----:B------:R-:W0:Y:S02]  /*0d40*/  USETMAXREG.TRY_ALLOC.CTAPOOL UP0, 0xe8 ;  /* 0x000000e8000079c8 */ /* 0x000e240008000600 */
[----:B0-----:R-:W-:-:S13]  /*0d50*/  PLOP3.LUT P0, PT, PT, PT, UP0, 0x80, 0x0 ;  /* 0x000000000000781c */ /* 0x001fda0003f0f008 */
[----:B------:R-:W-:Y:S05]  /*0d60*/  @!P0 BRA `(.L_x_4) ;  /* 0xfffffffc00f08947 */ /* 0x000fea000383ffff */
[----:B------:R-:W-:Y:S01]  /*0d70*/  ULDC.64 UR4, c[0x0][0x598] ;  /* 0x0001660000047ab9 */ /* 0x000fe20000000a00 */
[----:B------:R-:W-:Y:S01]  /*0d80*/  ULDC.64 UR46, c[0x0][0x208] ;  /* 0x00008200002e7ab9 */ /* 0x000fe20000000a00 */
[----:B------:R-:W-:-:S04]  /*0d90*/  ISETP.NE.U32.AND P0, PT, RZ, UR4, PT ;  /* 0x00000004ff007c0c */ /* 0x000fc8000bf05070 */
[----:B------:R-:W-:-:S13]  /*0da0*/  ISETP.NE.AND.EX P0, PT, RZ, UR5, PT, P0 ;  /* 0x00000005ff007c0c */ /* 0x000fda000bf05300 */
[----:B------:R-:W-:Y:S05]  /*0db0*/  @!P0 BRA `(.L_x_7) ;  /* 0x00000000001c8947 */ /* 0x000fea0003800000 */
[----:B------:R-:W0:Y:S02]  /*0dc0*/  LDC.64 R4, c[0x0][0x598] ;  /* 0x00016600ff047b82 */ /* 0x000e240000000a00 */
[----:B0-----:R-:W2:Y:S02]  /*0dd0*/  LDG.E.64 R4, desc[UR46][R4.64] ;  /* 0x0000002e04047981 */ /* 0x001ea4000c1e1b00 */
[----:B--2---:R-:W-:-:S04]  /*0de0*/  ISETP.NE.U32.AND P0, PT, R4, RZ, PT ;  /* 0x000000ff0400720c */ /* 0x004fc80003f05070 */
[----:B------:R-:W-:-:S13]  /*0df0*/  ISETP.NE.AND.EX P0, PT, R5, RZ, PT, P0 ;  /* 0x000000ff0500720c */ /* 0x000fda0003f05300 */
[----:B------:R-:W-:Y:S05]  /*0e00*/  @!P0 BRA `(.L_x_7) ;  /* 0x0000000000088947 */ /* 0x000fea0003800000 */
[----:B------:R0:W5:Y:S01]  /*0e10*/  LD.E R19, desc[UR46][R4.64] ;  /* 0x0000002e04137980 */ /* 0x000162000c101900 */
[----:B------:R-:W-:Y:S05]  /*0e20*/  BRA `(.L_x_8) ;  /* 0x0000000000247947 */ /* 0x000fea0003800000 */
.L_x_7:
[----:B------:R-:W-:Y:S02]  /*0e30*/  ULDC.64 UR4, c[0x0][0x588] ;  /* 0x0001620000047ab9 */ /* 0x000fe40000000a00 */
[----:B------:R-:W-:-:S04]  /*0e40*/  ISETP.NE.U32.AND P0, PT, RZ, UR4, PT ;  /* 0x00000004ff007c0c */ /* 0x000fc8000bf05070 */
[----:B------:R-:W-:-:S13]  /*0e50*/  ISETP.NE.AND.EX P0, PT, RZ, UR5, PT, P0 ;  /* 0x00000005ff007c0c */ /* 0x000fda000bf05300 */
[----:B------:R-:W-:Y:S05]  /*0e60*/  @!P0 BRA `(.L_x_9) ;  /* 0x00000000000c8947 */ /* 0x000fea0003800000 */
[----:B------:R-:W0:Y:S02]  /*0e70*/  LDC.64 R4, c[0x0][0x588] ;  /* 0x00016200ff047b82 */ /* 0x000e240000000a00 */
[----:B0-----:R1:W5:Y:S01]  /*0e80*/  LDG.E R19, desc[UR46][R4.64] ;  /* 0x0000002e04137981 */ /* 0x001362000c1e1900 */
[----:B------:R-:W-:Y:S05]  /*0e90*/  BRA `(.L_x_8) ;  /* 0x0000000000087947 */ /* 0x000fea0003800000 */
.L_x_9:
[----:B------:R-:W-:Y:S02]  /*0ea0*/  ULDC UR4, c[0x0][0x580] ;  /* 0x0001600000047ab9 */ /* 0x000fe40000000800 */
[----:B------:R-:W-:-:S07]  /*0eb0*/  IMAD.U32 R19, RZ, RZ, UR4 ;  /* 0x00000004ff137e24 */ /* 0x000fce000f8e00ff */
.L_x_8:
[----:B------:R-:W-:Y:S02]  /*0ec0*/  ULDC.64 UR4, c[0x0][0x5a0] ;  /* 0x0001680000047ab9 */ /* 0x000fe40000000a00 */
[----:B------:R-:W-:-:S04]  /*0ed0*/  ISETP.NE.U32.AND P0, PT, RZ, UR4, PT ;  /* 0x00000004ff007c0c */ /* 0x000fc8000bf05070 */
[----:B------:R-:W-:-:S13]  /*0ee0*/  ISETP.NE.AND.EX P0, PT, RZ, UR5, PT, P0 ;  /* 0x00000005ff007c0c */ /* 0x000fda000bf05300 */
[----:B------:R-:W-:Y:S05]  /*0ef0*/  @!P0 BRA `(.L_x_10) ;  /* 0x00000000001c8947 */ /* 0x000fea0003800000 */
[----:B01----:R-:W0:Y:S02]  /*0f00*/  LDC.64 R4, c[0x0][0x5a0] ;  /* 0x00016800ff047b82 */ /* 0x003e240000000a00 */
[----:B0-----:R-:W2:Y:S02]  /*0f10*/  LDG.E.64 R4, desc[UR46][R4.64] ;  /* 0x0000002e04047981 */ /* 0x001ea4000c1e1b00 */
[----:B--2---:R-:W-:-:S04]  /*0f20*/  ISETP.NE.U32.AND P0, PT, R4, RZ, PT ;  /* 0x000000ff0400720c */ /* 0x004fc80003f05070 */
[----:B------:R-:W-:-:S13]  /*0f30*/  ISETP.NE.AND.EX P0, PT, R5, RZ, PT, P0 ;  /* 0x000000ff0500720c */ /* 0x000fda0003f05300 */
[----:B------:R-:W-:Y:S05]  /*0f40*/  @!P0 BRA `(.L_x_10) ;  /* 0x0000000000088947 */ /* 0x000fea0003800000 */
[----:B------:R0:W5:Y:S01]  /*0f50*/  LD.E R18, desc[UR46][R4.64] ;  /* 0x0000002e04127980 */ /* 0x000162000c101900 */
[----:B------:R-:W-:Y:S05]  /*0f60*/  BRA `(.L_x_11) ;  /* 0x0000000000247947 */ /* 0x000fea0003800000 */
.L_x_10:
[----:B------:R-:W-:Y:S02]  /*0f70*/  ULDC.64 UR4, c[0x0][0x590] ;  /* 0x0001640000047ab9 */ /* 0x000fe40000000a00 */
[----:B------:R-:W-:-:S04]  /*0f80*/  ISETP.NE.U32.AND P0, PT, RZ, UR4, PT ;  /* 0x00000004ff007c0c */ /* 0x000fc8000bf05070 */
[----:B------:R-:W-:-:S13]  /*0f90*/  ISETP.NE.AND.EX P0, PT, RZ, UR5, PT, P0 ;  /* 0x00000005ff007c0c */ /* 0x000fda000bf05300 */
[----:B------:R-:W-:Y:S05]  /*0fa0*/  @!P0 BRA `(.L_x_12) ;  /* 0x00000000000c8947 */ /* 0x000fea0003800000 */
[----:B01----:R-:W0:Y:S02]  /*0fb0*/  LDC.64 R4, c[0x0][0x590] ;  /* 0x00016400ff047b82 */ /* 0x003e240000000a00 */
[----:B0-----:R1:W5:Y:S01]  /*0fc0*/  LDG.E R18, desc[UR46][R4.64] ;  /* 0x0000002e04127981 */ /* 0x001362000c1e1900 */
[----:B------:R-:W-:Y:S05]  /*0fd0*/  BRA `(.L_x_11) ;  /* 0x0000000000087947 */ /* 0x000fea0003800000 */
.L_x_12:
[----:B------:R-:W-:Y:S02]  /*0fe0*/  ULDC UR4, c[0x0][0x584] ;  /* 0x0001610000047ab9 */ /* 0x000fe40000000800 */
[----:B------:R-:W-:-:S07]  /*0ff0*/  IMAD.U32 R18, RZ, RZ, UR4 ;  /* 0x00000004ff127e24 */ /* 0x000fce000f8e00ff */
.L_x_11:
[----:B------:R-:W-:-:S13]  /*1000*/  LOP3.LUT P0, RZ, R0, 0xff, RZ, 0xc0, !PT ;  /* 0x000000ff00ff7812 */ /* 0x000fda000780c0ff */
[----:B------:R-:W-:Y:S05]  /*1010*/  @!P0 EXIT ;  /* 0x000000000000894d */ /* 0x000fea0003800000 */
[----:B------:R-:W-:Y:S01]  /*1020*/  ULDC UR4, c[0x0][0x28c] ;  /* 0x0000a30000047ab9 */ /* 0x000fe20000000800 */
[----:B------:R-:W-:Y:S01]  /*1030*/  UMOV UR36, URZ ;  /* 0x0000003f00247c82 */ /* 0x000fe20008000000 */
[----:B------:R-:W-:Y:S01]  /*1040*/  UIADD3 UR4, UR4, 0xff, URZ ;  /* 0x000000ff04047890 */ /* 0x000fe2000fffe03f */
[----:B------:R-:W-:-:S03]  /*1050*/  UMOV UR37, URZ ;  /* 0x0000003f00257c82 */ /* 0x000fc60008000000 */
[----:B------:R-:W-:-:S04]  /*1060*/  USHF.R.S32.HI UR5, URZ, 0x1f, UR4 ;  /* 0x0000001f3f057899 */ /* 0x000fc80008011404 */
[----:B------:R-:W-:-:S04]  /*1070*/  ULEA.HI UR5, UR5, UR4, URZ, 0x8 ;  /* 0x0000000405057291 */ /* 0x000fc8000f8f403f */
[----:B------:R-:W-:-:S12]  /*1080*/  USHF.R.S32.HI UR43, URZ, 0x8, UR5 ;  /* 0x000000083f2b7899 */ /* 0x000fd80008011405 */
.L_x_418:
[----:B------:R-:W-:Y:S01]  /*1090*/  LOP3.LUT R0, R2, 0x80, RZ, 0xc0, !PT ;  /* 0x0000008002007812 */ /* 0x000fe200078ec0ff */
[----:B------:R-:W2:Y:S01]  /*10a0*/  S2UR UR7, SR_CgaCtaId ;  /* 0x00000000000779c3 */ /* 0x000ea20000008800 */
[----:B------:R-:W-:Y:S02]  /*10b0*/  UMOV UR6, 0x400 ;  /* 0x0000040000067882 */ /* 0x000fe40000000000 */
[----:B------:R-:W-:-:S06]  /*10c0*/  SHF.R.U32.HI R0, RZ, 0x7, R0 ;  /* 0x00000007ff007819 */ /* 0x000fcc0000011600 */
[----:B---3--:R-:W3:Y:S01]  /*10d0*/  SHFL.IDX PT, R0, R0, RZ, 0x1f ;  /* 0x00001fff00007589 */ /* 0x008ee200000e0000 */
[----:B--2---:R-:W-:Y:S01]  /*10e0*/  ULEA UR6, UR7, UR6, 0x18 ;  /* 0x0000000607067291 */ /* 0x004fe2000f8ec03f */
[----:B---3--:R-:W-:-:S13]  /*10f0*/  R2UR UR4, R0 ;  /* 0x00000000000472ca */ /* 0x008fda00000e0000 */
[----:B------:R-:W-:-:S04]  /*1100*/  ULEA.HI UR5, UR4, UR4, URZ, 0x1 ;  /* 0x0000000404057291 */ /* 0x000fc8000f8f083f */
[----:B------:R-:W-:-:S04]  /*1110*/  ULOP3.LUT UR5, UR5, 0x7fffe, URZ, 0xc0, !UPT ;  /* 0x0007fffe05057892 */ /* 0x000fc8000f8ec03f */
[----:B------:R-:W-:-:S03]  /*1120*/  UIADD3 UR5, UR4, -UR5, URZ ;  /* 0x8000000504057290 */ /* 0x000fc6000fffe03f */
[----:B------:R-:W-:Y:S01]  /*1130*/  ULDC UR4, c[0x0][0x28c] ;  /* 0x0000a30000047ab9 */ /* 0x000fe20000000800 */
[----:B------:R-:W-:Y:S01]  /*1140*/  ULEA UR5, UR5, UR6, 0xd ;  /* 0x0000000605057291 */ /* 0x000fe2000f8e683f */
[----:B------:R-:W-:-:S03]  /*1150*/  ISETP.LT.AND P0, PT, RZ, UR4, PT ;  /* 0x00000004ff007c0c */ /* 0x000fc6000bf01270 */
[----:B------:R-:W-:-:S04]  /*1160*/  UIADD3 UR5, UR5, 0x100, URZ ;  /* 0x0000010005057890 */ /* 0x000fc8000fffe03f */
[----:B------:R-:W-:-:S04]  /*1170*/  USHF.R.U32.HI UR5, URZ, 0x4, UR5 ;  /* 0x000000043f057899 */ /* 0x000fc80008011605 */
[----:B------:R-:W-:-:S04]  /*1180*/  ULOP3.LUT UR5, UR5, 0x3fff, URZ, 0xc0, !UPT ;  /* 0x00003fff05057892 */ /* 0x000fc8000f8ec03f */
[----:B------:R-:W-:Y:S01]  /*1190*/  ULOP3.LUT UR44, UR5, 0x10000, URZ, 0xfc, !UPT ;  /* 0x00010000052c7892 */ /* 0x000fe2000f8efc3f */
[----:B01--4-:R-:W-:Y:S11]  /*11a0*/  @P0 BRA `(.L_x_13) ;  /* 0x0000000000400947 */ /* 0x013ff60003800000 */
[----:B------:R-:W-:Y:S01]  /*11b0*/  MOV R0, 0x0 ;  /* 0x0000000000007802 */ /* 0x000fe20000000f00 */
[----:B------:R-:W-:Y:S01]  /*11c0*/  ULDC.64 UR4, c[0x4][0x68] ;  /* 0x01001a0000047ab9 */ /* 0x000fe20000000a00 */
[----:B------:R-:W-:Y:S01]  /*11d0*/  ULDC.64 UR6, c[0x4][0x8] ;  /* 0x0100020000067ab9 */ /* 0x000fe20000000a00 */
[----:B01----:R-:W-:Y:S01]  /*11e0*/  IMAD.U32 R4, RZ, RZ, UR4 ;  /* 0x00000004ff047e24 */ /* 0x003fe2000f8e00ff */
[----:B------:R0:W1:Y:S01]  /*11f0*/  LDC.64 R14, c[0x4][R0] ;  /* 0x01000000000e7b82 */ /* 0x0000620000000a00 */
[----:B------:R-:W-:Y:S01]  /*1200*/  IMAD.U32 R5, RZ, RZ, UR5 ;  /* 0x00000005ff057e24 */ /* 0x000fe2000f8e00ff */
[----:B------:R-:W-:Y:S01]  /*1210*/  ULDC.64 UR4, c[0x4][0x70] ;  /* 0x01001c0000047ab9 */ /* 0x000fe20000000a00 */
[----:B------:R-:W-:Y:S02]  /*1220*/  IMAD.U32 R10, RZ, RZ, UR6 ;  /* 0x00000006ff0a7e24 */ /* 0x000fe4000f8e00ff */
[----:B------:R-:W-:Y:S02]  /*1230*/  IMAD.U32 R6, RZ, RZ, UR4 ;  /* 0x00000004ff067e24 */ /* 0x000fe4000f8e00ff */
[----:B------:R-:W-:-:S02]  /*1240*/  IMAD.U32 R7, RZ, RZ, UR5 ;  /* 0x00000005ff077e24 */ /* 0x000fc4000f8e00ff */
[----:B------:R-:W-:Y:S02]  /*1250*/  IMAD.U32 R11, RZ, RZ, UR7 ;  /* 0x00000007ff0b7e24 */ /* 0x000fe4000f8e00ff */
[----:B------:R-:W-:Y:S02]  /*1260*/  IMAD.MOV.U32 R8, RZ, RZ, 0x1e1 ;  /* 0x000001e1ff087424 */ /* 0x000fe400078e00ff */
[----:B------:R-:W-:Y:S02]  /*1270*/  IMAD.MOV.U32 R12, RZ, RZ, 0x1 ;  /* 0x00000001ff0c7424 */ /* 0x000fe400078e00ff */
[----:B0-----:R-:W-:-:S07]  /*1280*/  IMAD.MOV.U32 R13, RZ, RZ, RZ ;  /* 0x000000ffff0d7224 */ /* 0x001fce00078e00ff */
[----:B------:R-:W-:-:S07]  /*1290*/  LEPC R20, `(.L_x_13) ;  /* 0x000000001014794e */ /* 0x000fce0000000000 */
[----:B-1---5:R-:W-:Y:S05]  /*12a0*/  CALL.ABS.NOINC R14 ;  /* 0x000000000e007343 */ /* 0x022fea0003c00000 */
.L_x_13:
[----:B------:R-:W-:-:S06]  /*12b0*/  ULOP3.LUT UR4, UR38, 0x1, URZ, 0xfc, !UPT ;  /* 0x0000000126047892 */ /* 0x000fcc000f8efc3f */
[----:B------:R-:W-:-:S05]  /*12c0*/  IMAD.U32 R0, RZ, RZ, UR4 ;  /* 0x00000004ff007e24 */ /* 0x000fca000f8e00ff */
[----:B------:R-:W-:-:S13]  /*12d0*/  ISETP.NE.AND P0, PT, R0, 0x3, PT ;  /* 0x000000030000780c */ /* 0x000fda0003f05270 */
[----:B------:R-:W-:Y:S05]  /*12e0*/  @!P0 BRA `(.L_x_14) ;  /* 0x0000000000048947 */ /* 0x000fea0003800000 */
[----:B------:R-:W-:Y:S01]  /*12f0*/  BPT.TRAP 0x1 ;  /* 0x000000040000795c */ /* 0x000fe20000300000 */
.L_x_14:
[----:B------:R-:W2:Y:S01]  /*1300*/  S2UR UR5, SR_CgaCtaId ;  /* 0x00000000000579c3 */ /* 0x000ea20000008800 */
[----:B------:R-:W-:Y:S01]  /*1310*/  UMOV UR4, 0x400 ;  /* 0x0000040000047882 */ /* 0x000fe20000000000 */
[----:B------:R-:W-:Y:S02]  /*1320*/  IMAD.U32 R0, RZ, RZ, UR36 ;  /* 0x00000024ff007e24 */ /* 0x000fe4000f8e00ff */
[----:B------:R-:W-:-:S03]  /*1330*/  IMAD.U32 R3, RZ, RZ, UR37 ;  /* 0x00000025ff037e24 */ /* 0x000fc6000f8e00ff */
[----:B------:R-:W-:Y:S01]  /*1340*/  SHF.L.U32 R0, R0, 0x1f, RZ ;  /* 0x0000001f00007819 */ /* 0x000fe200000006ff */
[----:B--2---:R-:W-:-:S06]  /*1350*/  ULEA UR4, UR5, UR4, 0x18 ;  /* 0x0000000405047291 */ /* 0x004fcc000f8ec03f */
[----:B01----:R-:W-:-:S04]  /*1360*/  IMAD.U32 R4, RZ, RZ, UR4 ;  /* 0x00000004ff047e24 */ /* 0x003fc8000f8e00ff */
[----:B------:R-:W-:-:S04]  /*1370*/  IMAD R3, R3, 0x8, R4 ;  /* 0x0000000803037824 */ /* 0x000fc800078e0204 */
[----:B------:R0:W1:Y:S01]  /*1380*/  SYNCS.PHASECHK.TRANS64.TRYWAIT P1, [R3+URZ], R0 ;  /* 0x00000000030075a7 */ /* 0x000062000802017f */
[----:B------:R-:W-:Y:S05]  /*1390*/  @!P0 BRA `(.L_x_15) ;  /* 0x0000000000048947 */ /* 0x000fea0003800000 */
[----:B------:R-:W-:Y:S01]  /*13a0*/  BPT.TRAP 0x1 ;  /* 0x000000040000795c */ /* 0x000fe20000300000 */
.L_x_15:
[----:B-1----:R-:W-:Y:S05]  /*13b0*/  @P1 BRA `(.L_x_16) ;  /* 0x0000000000081947 */ /* 0x002fea0003800000 */
[----:B------:R-:W1:Y:S02]  /*13c0*/  SYNCS.PHASECHK.TRANS64.TRYWAIT P1, [R3+URZ], R0 ;  /* 0x00000000030075a7 */ /* 0x000e64000802017f */
[----:B-1----:R-:W-:Y:S05]  /*13d0*/  @!P1 BRA `(.L_x_17) ;  /* 0x000000c400949947 */ /* 0x002fea0003800000 */
.L_x_16:
[----:B------:R-:W-:-:S04]  /*13e0*/  UISETP.LT.AND UP0, UPT, UR43, 0x1, UPT ;  /* 0x000000012b00788c */ /* 0x000fc8000bf01270 */
[----:B------:R-:W-:-:S06]  /*13f0*/  USEL UR4, UR43, 0x1, UP0 ;  /* 0x000000012b047887 */ /* 0x000fcc0008000000 */
[----:B01----:R-:W-:Y:S01]  /*1400*/  IMAD.U32 R0, RZ, RZ, UR4 ;  /* 0x00000004ff007e24 */ /* 0x003fe2000f8e00ff */
[----:B------:R-:W-:Y:S05]  /*1410*/  WARPSYNC.ALL ;  /* 0x0000000000007948 */ /* 0x000fea0003800000 */
[----:B------:R-:W-:-:S04]  /*1420*/  IADD3 R0, -R0, UR43, RZ ;  /* 0x0000002b00007c10 */ /* 0x000fc8000fffe1ff */
[----:B------:R-:W-:Y:S02]  /*1430*/  ISETP.GE.AND P1, PT, R0, 0x1, PT ;  /* 0x000000010000780c */ /* 0x000fe40003f26270 */
[----:B------:R-:W-:Y:S01]  /*1440*/  R2UR UR4, R4 ;  /* 0x00000000040472ca */ /* 0x000fe200000e0000 */
[----:B------:R-:W-:Y:S01]  /*1450*/  ULEA UR8, UR37, UR44, 0xc ;  /* 0x0000002c25087291 */ /* 0x000fe2000f8e603f */
[----:B------:R-:W-:Y:S01]  /*1460*/  WARPGROUP.ARRIVE ;  /* 0x00000000000079c5 */ /* 0x000fe20000000000 */
[----:B------:R-:W-:Y:S01]  /*1470*/  UMOV UR9, 0x40000040 ;  /* 0x4000004000097882 */ /* 0x000fe20000000000 */
[----:B------:R-:W-:Y:S01]  /*1480*/  UMOV UR11, 0x40000040 ;  /* 0x40000040000b7882 */ /* 0x000fe20000000000 */
[----:B------:R-:W-:Y:S01]  /*1490*/  UIADD3 UR12, UR8, 0x400, URZ ;  /* 0x00000400080c7890 */ /* 0x000fe2000fffe03f */
[----:B------:R-:W-:Y:S01]  /*14a0*/  UMOV UR15, UR11 ;  /* 0x0000000b000f7c82 */ /* 0x000fe20008000000 */
[----:B------:R-:W-:-:S06]  /*14b0*/  UMOV UR13, 0x40000040 ;  /* 0x40000040000d7882 */ /* 0x000fcc0000000000 */
[----:B------:R-:W-:-:S04]  /*14c0*/  UIADD3 UR4, UR4, 0x20100, URZ ;  /* 0x0002010004047890 */ /* 0x000fc8000fffe03f */
[----:B------:R-:W-:-:S04]  /*14d0*/  USHF.R.U32.HI UR4, URZ, 0x4, UR4 ;  /* 0x000000043f047899 */ /* 0x000fc80008011604 */
[----:B------:R-:W-:-:S04]  /*14e0*/  ULOP3.LUT UR4, UR4, 0x3fff, URZ, 0xc0, !UPT ;  /* 0x00003fff04047892 */ /* 0x000fc8000f8ec03f */
[----:B------:R-:W-:-:S04]  /*14f0*/  ULOP3.LUT UR4, UR4, 0x10000, URZ, 0xfc, !UPT ;  /* 0x0001000004047892 */ /* 0x000fc8000f8efc3f */
[----:B------:R-:W-:-:S07]  /*1500*/  UIMAD UR6, UR37, 0xc00, UR4 ;  /* 0x00000c00250678a4 */ /* 0x000fce000f8e0204 */
[----:B------:R-:W-:Y:S02]  /*1510*/  UMOV UR10, UR6 ;  /* 0x00000006000a7c82 */ /* 0x000fe40008000000 */
[----:B------:R-:W-:Y:S01]  /*1520*/  IGMMA.64x192x32.S8.S8 R120, gdesc[UR8], RZ, !UPT, gsb0 ;  /* 0x04e00000087879f1 */ /* 0x000fe2000c0410ff */
[----:B------:R-:W-:Y:S02]  /*1530*/  UMOV UR14, UR10 ;  /* 0x0000000a000e7c82 */ /* 0x000fe40008000000 */
[----:B------:R-:W-:Y:S02]  /*1540*/  WARPGROUP.DEPBAR.LE gsb0, 0x0 ;  /* 0x00008000000079c5 */ /* 0x000fe40000010000 */
[----:B------:R-:W-:-:S06]  /*1550*/  WARPGROUP.ARRIVE ;  /* 0x00000000000079c5 */ /* 0x000fcc0000000000 */
[----:B------:R-:W-:Y:S01]  /*1560*/  IGMMA.64x192x32.S8.S8 R24, gdesc[UR12], RZ, !UPT, gsb0 ;  /* 0x04e000000c1879f1 */ /* 0x000fe2000c0410ff */
[----:B------:R-:W-:Y:S02]  /*1570*/  UIADD3 UR12, UR8, 0x2, URZ ;  /* 0x00000002080c7890 */ /* 0x000fe4000fffe03f */
[----:B------:R-:W-:Y:S01]  /*1580*/  UIADD3 UR14, UR6, 0x2, URZ ;  /* 0x00000002060e7890 */ /* 0x000fe2000fffe03f */
[----:B------:R-:W-:Y:S01]  /*1590*/  UMOV UR13, 0x40000040 ;  /* 0x40000040000d7882 */ /* 0x000fe20000000000 */
[----:B------:R-:W-:Y:S01]  /*15a0*/  UMOV UR15, 0x40000040 ;  /* 0x40000040000f7882 */ /* 0x000fe20000000000 */
[----:B------:R-:W-:Y:S02]  /*15b0*/  WARPGROUP.DEPBAR.LE gsb0, 0x0 ;  /* 0x00008000000079c5 */ /* 0x000fe40000010000 */
[----:B------:R-:W-:-:S06]  /*15c0*/  WARPGROUP.ARRIVE ;  /* 0x00000000000079c5 */ /* 0x000fcc0000000000 */
[----:B------:R-:W-:Y:S01]  /*15d0*/  IGMMA.64x192x32.S8.S8 R120, gdesc[UR12], R120, gsb0 ;  /* 0x04e000000c7879f1 */ /* 0x000fe20008041078 */
[----:B------:R-:W-:Y:S01]  /*15e0*/  UIADD3 UR12, UR8, 0x402, URZ ;  /* 0x00000402080c7890 */ /* 0x000fe2000fffe03f */
[----:B------:R-:W-:Y:S01]  /*15f0*/  UMOV UR13, 0x40000040 ;  /* 0x40000040000d7882 */ /* 0x000fe20000000000 */
[----:B------:R-:W-:Y:S02]  /*1600*/  WARPGROUP.DEPBAR.LE gsb0, 0x0 ;  /* 0x00008000000079c5 */ /* 0x000fe40000010000 */
[----:B------:R-:W-:-:S06]  /*1610*/  WARPGROUP.ARRIVE ;  /* 0x00000000000079c5 */ /* 0x000fcc0000000000 */
[----:B------:R-:W-:Y:S01]  /*1620*/  IGMMA.64x192x32.S8.S8 R24, gdesc[UR12], R24, gsb0 ;  /* 0x04e000000c1879f1 */ /* 0x000fe20008041018 */
        /* <DEDUP_REMOVED lines=71> */
[----:B------:R-:W-:Y:S03]  /*1aa0*/  IGMMA.64x192x32.S8.S8 R24, gdesc[UR12], R24, gsb0 ;  /* 0x04e000000c1879f1 */ /* 0x000fe60008041018 */
[----:B------:R-:W-:Y:S02]  /*1ab0*/  WARPGROUP.DEPBAR.LE gsb0, 0x0 ;  /* 0x00008000000079c5 */ /* 0x000fe40000010000 */
[----:B------:R-:W-:Y:S05]  /*1ac0*/  @!P1 BRA `(.L_x_18) ;  /* 0x0000000800449947 */ /* 0x000fea0003800000 */
[----:B------:R-:W-:Y:S01]  /*1ad0*/  UIADD3 UR5, UR37, 0x1, URZ ;  /* 0x0000000125057890 */ /* 0x000fe2000fffe03f */
[----:B------:R-:W-:Y:S01]  /*1ae0*/  R2UR UR12, R0 ;  /* 0x00000000000c72ca */ /* 0x000fe200000e0000 */
[----:B------:R-:W-:Y:S02]  /*1af0*/  UMOV UR7, UR37 ;  /* 0x0000002500077c82 */ /* 0x000fe40008000000 */
[----:B------:R-:W-:-:S04]  /*1b00*/  UISETP.NE.AND UP0, UPT, UR5, 0x2, UPT ;  /* 0x000000020500788c */ /* 0x000fc8000bf05270 */
[----:B------:R-:W-:Y:S02]  /*1b10*/  USEL UR6, URZ, 0x1, UP0 ;  /* 0x000000013f067887 */ /* 0x000fe40008000000 */
[----:B------:R-:W-:Y:S02]  /*1b20*/  USEL UR5, UR5, URZ, UP0 ;  /* 0x0000003f05057287 */ /* 0x000fe40008000000 */
[----:B------:R-:W-:-:S12]  /*1b30*/  ULOP3.LUT UR6, UR36, UR6, URZ, 0x3c, !UPT ;  /* 0x0000000624067292 */ /* 0x000fd8000f8e3c3f */
.L_x_25:
[----:B0-----:R-:W-:Y:S05]  /*1b40*/  @!P0 BRA `(.L_x_19) ;  /* 0x0000000000048947 */ /* 0x001fea0003800000 */
[----:B------:R-:W-:Y:S01]  /*1b50*/  BPT.TRAP 0x1 ;  /* 0x000000040000795c */ /* 0x000fe20000300000 */
.L_x_19:
[----:B------:R-:W0:Y:S01]  /*1b60*/  S2UR UR9, SR_CgaCtaId ;  /* 0x00000000000979c3 */ /* 0x000e220000008800 */
[----:B------:R-:W-:Y:S01]  /*1b70*/  UMOV UR8, 0x400 ;  /* 0x0000040000087882 */ /* 0x000fe20000000000 */
[----:B------:R-:W-:Y:S02]  /*1b80*/  IMAD.U32 R0, RZ, RZ, UR6 ;  /* 0x00000006ff007e24 */ /* 0x000fe4000f8e00ff */
[----:B------:R-:W-:-:S03]  /*1b90*/  IMAD.U32 R3, RZ, RZ, UR5 ;  /* 0x00000005ff037e24 */ /* 0x000fc6000f8e00ff */
[----:B------:R-:W-:Y:S01]  /*1ba0*/  SHF.L.U32 R0, R0, 0x1f, RZ ;  /* 0x0000001f00007819 */ /* 0x000fe200000006ff */
[----:B0-----:R-:W-:-:S06]  /*1bb0*/  ULEA UR8, UR9, UR8, 0x18 ;  /* 0x0000000809087291 */ /* 0x001fcc000f8ec03f */
[----:B------:R-:W-:-:S04]  /*1bc0*/  IMAD.U32 R4, RZ, RZ, UR8 ;  /* 0x00000008ff047e24 */ /* 0x000fc8000f8e00ff */
[----:B------:R-:W-:-:S04]  /*1bd0*/  IMAD R3, R3, 0x8, R4 ;  /* 0x0000000803037824 */ /* 0x000fc800078e0204 */
[----:B------:R0:W1:Y:S01]  /*1be0*/  SYNCS.PHASECHK.TRANS64.TRYWAIT P1, [R3+URZ], R0 ;  /* 0x00000000030075a7 */ /* 0x000062000802017f */
[----:B------:R-:W-:Y:S05]  /*1bf0*/  @!P0 BRA `(.L_x_20) ;  /* 0x0000000000048947 */ /* 0x000fea0003800000 */
[----:B------:R-:W-:Y:S01]  /*1c00*/  BPT.TRAP 0x1 ;  /* 0x000000040000795c */ /* 0x000fe20000300000 */
.L_x_20:
[----:B-1----:R-:W-:Y:S05]  /*1c10*/  @P1 BRA `(.L_x_21) ;  /* 0x0000000000081947 */ /* 0x002fea0003800000 */
[----:B------:R-:W1:Y:S02]  /*1c20*/  SYNCS.PHASECHK.TRANS64.TRYWAIT P1, [R3+URZ], R0 ;  /* 0x00000000030075a7 */ /* 0x000e64000802017f */
[----:B-1----:R-:W-:Y:S05]  /*1c30*/  @!P1 BRA `(.L_x_22) ;  /* 0x000000bc00909947 */ /* 0x002fea0003800000 */
.L_x_21:
[----:B------:R-:W-:Y:S01]  /*1c40*/  ULEA UR13, UR5, UR44, 0xc ;  /* 0x0000002c050d7291 */ /* 0x000fe2000f8e603f */
[----:B------:R-:W-:Y:S01]  /*1c50*/  WARPGROUP.ARRIVE ;  /* 0x00000000000079c5 */ /* 0x000fe20000000000 */
[----:B------:R-:W-:Y:S01]  /*1c60*/  UIMAD UR14, UR5, 0xc00, UR4 ;  /* 0x00000c00050e78a4 */ /* 0x000fe2000f8e0204 */
[----:B------:R-:W-:Y:S01]  /*1c70*/  UMOV UR9, 0x40000040 ;  /* 0x4000004000097882 */ /* 0x000fe20000000000 */
[----:B------:R-:W-:-:S03]  /*1c80*/  UMOV UR11, 0x40000040 ;  /* 0x40000040000b7882 */ /* 0x000fc60000000000 */
[----:B------:R-:W-:Y:S02]  /*1c90*/  UMOV UR8, UR13 ;  /* 0x0000000d00087c82 */ /* 0x000fe40008000000 */
[----:B------:R-:W-:Y:S02]  /*1ca0*/  UMOV UR10, UR14 ;  /* 0x0000000e000a7c82 */ /* 0x000fe40008000000 */
        /* <DEDUP_REMOVED lines=92> */
[----:B------:R-:W-:Y:S01]  /*2270*/  BPT.TRAP 0x1 ;  /* 0x000000040000795c */ /* 0x000fe20000300000 */
.L_x_23:
[----:B------:R-:W-:Y:S01]  /*2280*/  UISETP.GT.U32.AND UP0, UPT, UR38, 0x1, UPT ;  /* 0x000000012600788c */ /* 0x000fe2000bf04070 */
[----:B01----:R-:W-:-:S04]  /*2290*/  IMAD.U32 R3, RZ, RZ, UR7 ;  /* 0x00000007ff037e24 */ /* 0x003fc8000f8e00ff */
[----:B------:R-:W-:Y:S01]  /*22a0*/  IMAD R0, R3, 0x8, R4 ;  /* 0x0000000803007824 */ /* 0x000fe200078e0204 */
[----:B------:R-:W-:-:S03]  /*22b0*/  PLOP3.LUT P1, PT, PT, PT, UP0, 0x80, 0x0 ;  /* 0x000000000000781c */ /* 0x000fc60003f2f008 */
[----:B------:R-:W-:-:S05]  /*22c0*/  VIADD R0, R0, 0x10 ;  /* 0x0000001000007836 */ /* 0x000fca0000000000 */
[----:B------:R-:W-:-:S04]  /*22d0*/  PRMT R0, RZ, 0x654, R0 ;  /* 0x00000654ff007816 */ /* 0x000fc80000000000 */
[----:B------:R0:W-:Y:S01]  /*22e0*/  SYNCS.ARRIVE.TRANS64.RED.A1T0 RZ, [R0+URZ], RZ ;  /* 0x000000ff00ff79a7 */ /* 0x0001e2000810043f */
[----:B------:R-:W-:Y:S05]  /*22f0*/  @P1 BRA `(.L_x_24) ;  /* 0x0000000000041947 */ /* 0x000fea0003800000 */
[----:B------:R-:W-:Y:S01]  /*2300*/  BPT.TRAP 0x1 ;  /* 0x000000040000795c */ /* 0x000fe20000300000 */
.L_x_24:
[----:B------:R-:W-:Y:S02]  /*2310*/  UISETP.GT.AND UP2, UPT, UR12, 0x1, UPT ;  /* 0x000000010c00788c */ /* 0x000fe4000bf44270 */
[----:B------:R-:W-:Y:S02]  /*2320*/  UIADD3 UR5, UR5, 0x1, URZ ;  /* 0x0000000105057890 */ /* 0x000fe4000fffe03f */
[----:B------:R-:W-:Y:S02]  /*2330*/  UIADD3 UR7, UR7, 0x1, URZ ;  /* 0x0000000107077890 */ /* 0x000fe4000fffe03f */
[----:B------:R-:W-:Y:S01]  /*2340*/  PLOP3.LUT P1, PT, PT, PT, UP2, 0x80, 0x0 ;  /* 0x000000000000781c */ /* 0x000fe20003f2f028 */
[----:B------:R-:W-:Y:S02]  /*2350*/  UISETP.NE.AND UP0, UPT, UR5, 0x2, UPT ;  /* 0x000000020500788c */ /* 0x000fe4000bf05270 */
[----:B------:R-:W-:Y:S02]  /*2360*/  UIADD3 UR8, UR12, -0x1, URZ ;  /* 0xffffffff0c087890 */ /* 0x000fe4000fffe03f */
[----:B------:R-:W-:-:S02]  /*2370*/  UISETP.NE.AND UP1, UPT, UR7, 0x2, UPT ;  /* 0x000000020700788c */ /* 0x000fc4000bf25270 */
[----:B------:R-:W-:Y:S02]  /*2380*/  USEL UR9, URZ, 0x1, UP0 ;  /* 0x000000013f097887 */ /* 0x000fe40008000000 */
[----:B------:R-:W-:Y:S02]  /*2390*/  USEL UR5, UR5, URZ, UP0 ;  /* 0x0000003f05057287 */ /* 0x000fe40008000000 */
[----:B------:R-:W-:Y:S02]  /*23a0*/  USEL UR7, UR7, URZ, UP1 ;  /* 0x0000003f07077287 */ /* 0x000fe40008800000 */
[----:B------:R-:W-:Y:S01]  /*23b0*/  ULOP3.LUT UR6, UR6, UR9, URZ, 0x3c, !UPT ;  /* 0x0000000906067292 */ /* 0x000fe2000f8e3c3f */
[----:B------:R-:W-:Y:S01]  /*23c0*/  UMOV UR12, UR8 ;  /* 0x00000008000c7c82 */ /* 0x000fe20008000000 */
[----:B------:R-:W-:Y:S10]  /*23d0*/  @P1 BRA `(.L_x_25) ;  /* 0xfffffff400d81947 */ /* 0x000ff4000383ffff */
.L_x_18:
[----:B0-----:R-:W0:Y:S02]  /*23e0*/  LDC R0, c[0x0][0x28c] ;  /* 0x0000a300ff007b82 */ /* 0x001e240000000800 */
[----:B0-----:R-:W-:-:S13]  /*23f0*/  ISETP.GE.AND P1, PT, R0, 0x1, PT ;  /* 0x000000010000780c */ /* 0x001fda0003f26270 */
[----:B------:R-:W-:Y:S05]  /*2400*/  @!P1 BRA `(.L_x_26) ;  /* 0x00000000003c9947 */ /* 0x000fea0003800000 */
[----:B------:R-:W-:Y:S05]  /*2410*/  @!P0 BRA `(.L_x_27) ;  /* 0x0000000000048947 */ /* 0x000fea0003800000 */
[----:B------:R-:W-:Y:S01]  /*2420*/  BPT.TRAP 0x1 ;  /* 0x000000040000795c */ /* 0x000fe20000300000 */
.L_x_27:
[----:B------:R-:W-:-:S04]  /*2430*/  UISETP.LT.AND UP0, UPT, UR43, 0x1, UPT ;  /* 0x000000012b00788c */ /* 0x000fc8000bf01270 */
[----:B------:R-:W-:Y:S02]  /*2440*/  USEL UR4, UR43, 0x1, UP0 ;  /* 0x000000012b047887 */ /* 0x000fe40008000000 */
[----:B------:R-:W-:Y:S02]  /*2450*/  UISETP.GT.U32.AND UP0, UPT, UR38, 0x1, UPT ;  /* 0x000000012600788c */ /* 0x000fe4000bf04070 */
[----:B------:R-:W-:-:S04]  /*2460*/  UIADD3 UR4, UR37, UR43, -UR4 ;  /* 0x0000002b25047290 */ /* 0x000fc8000fffe804 */
[----:B------:R-:W-:Y:S01]  /*2470*/  USHF.L.U32 UR4, UR4, 0x3, URZ ;  /* 0x0000000304047899 */ /* 0x000fe2000800063f */
[----:B------:R-:W-:-:S03]  /*2480*/  PLOP3.LUT P0, PT, PT, PT, UP0, 0x80, 0x0 ;  /* 0x000000000000781c */ /* 0x000fc60003f0f008 */
[----:B------:R-:W-:-:S06]  /*2490*/  ULOP3.LUT UR4, UR4, 0x8, URZ, 0xc0, !UPT ;  /* 0x0000000804047892 */ /* 0x000fcc000f8ec03f */
[----:B------:R-:W-:-:S05]  /*24a0*/  IMAD.U32 R3, RZ, RZ, UR4 ;  /* 0x00000004ff037e24 */ /* 0x000fca000f8e00ff */
[----:B------:R-:W-:-:S04]  /*24b0*/  IADD3 R0, R4, 0x10, R3 ;  /* 0x0000001004007810 */ /* 0x000fc80007ffe003 */
[----:B------:R-:W-:-:S04]  /*24c0*/  PRMT R0, RZ, 0x654, R0 ;  /* 0x00000654ff007816 */ /* 0x000fc80000000000 */
[----:B------:R0:W-:Y:S01]  /*24d0*/  SYNCS.ARRIVE.TRANS64.RED.A1T0 RZ, [R0+URZ], RZ ;  /* 0x000000ff00ff79a7 */ /* 0x0001e2000810043f */
[----:B------:R-:W-:Y:S05]  /*24e0*/  @P0 BRA `(.L_x_26) ;  /* 0x0000000000040947 */ /* 0x000fea0003800000 */
[----:B------:R-:W-:Y:S01]  /*24f0*/  BPT.TRAP 0x1 ;  /* 0x000000040000795c */ /* 0x000fe20000300000 */
.L_x_26:
[C---:B0-----:R-:W-:Y:S01]  /*2500*/  LOP3.LUT R0, R2.reuse, 0x3, RZ, 0xc0, !PT ;  /* 0x0000000302007812 */ /* 0x041fe200078ec0ff */
[----:B------:R-:W-:Y:S01]  /*2510*/  IMAD.MOV.U32 R7, RZ, RZ, -0x2 ;  /* 0xfffffffeff077424 */ /* 0x000fe200078e00ff */
[----:B------:R-:W-:Y:S01]  /*2520*/  ULDC UR9, c[0x0][0x288] ;  /* 0x0000a20000097ab9 */ /* 0x000fe20000000800 */
[----:B------:R-:W-:Y:S01]  /*2530*/  UIMAD UR41, UR41, 0xc0, URZ ;  /* 0x000000c0292978a4 */ /* 0x000fe2000f8e023f */
[----:B------:R-:W-:Y:S01]  /*2540*/  LOP3.LUT R4, R2, 0x60, RZ, 0xc0, !PT ;  /* 0x0000006002047812 */ /* 0x000fe200078ec0ff */
[----:B------:R-:W-:Y:S01]  /*2550*/  IMAD R7, R0, R7, UR9 ;  /* 0x0000000900077e24 */ /* 0x000fe2000f8e0207 */
[--C-:B------:R-:W-:Y:S01]  /*2560*/  SHF.R.U32.HI R0, RZ, 0x7, R2.reuse ;  /* 0x00000007ff007819 */ /* 0x100fe20000011602 */
[----:B------:R-:W-:Y:S01]  /*2570*/  UIADD3 UR37, UR43, UR37, URZ ;  /* 0x000000252b257290 */ /* 0x000fe2000fffe03f */
[----:B------:R-:W-:Y:S01]  /*2580*/  SHF.R.U32.HI R3, RZ, 0x2, R2 ;  /* 0x00000002ff037819 */ /* 0x000fe20000011602 */
[----:B------:R-:W-:Y:S01]  /*2590*/  UIMAD.WIDE UR10, UR40, 0x100, URZ ;  /* 0x00000100280a78a5 */ /* 0x000fe2000f8e023f */
[----:B------:R-:W-:Y:S01]  /*25a0*/  LOP3.LUT R0, R0, 0x1, RZ, 0xc0, !PT ;  /* 0x0000000100007812 */ /* 0x000fe200078ec0ff */
[----:B------:R-:W-:Y:S01]  /*25b0*/  USHF.L.U32 UR40, UR40, 0x8, URZ ;  /* 0x0000000828287899 */ /* 0x000fe2000800063f */
[----:B------:R-:W-:Y:S01]  /*25c0*/  SHF.R.U32.HI R6, RZ, 0x1, R4 ;  /* 0x00000001ff067819 */ /* 0x000fe20000011604 */
[----:B------:R-:W-:Y:S01]  /*25d0*/  UISETP.GE.AND UP2, UPT, UR41, UR9, UPT ;  /* 0x000000092900728c */ /* 0x000fe2000bf46270 */
[----:B------:R-:W-:Y:S01]  /*25e0*/  IMAD.SHL.U32 R20, R2, 0x2, RZ ;  /* 0x0000000202147824 */ /* 0x000fe200078e00ff */
[----:B------:R-:W-:Y:S01]  /*25f0*/  ULDC UR8, c[0x0][0x284] ;  /* 0x0000a10000087ab9 */ /* 0x000fe20000000800 */
[----:B------:R-:W-:Y:S01]  /*2600*/  USHF.R.U32.HI UR4, URZ, 0x1, UR37 ;  /* 0x000000013f047899 */ /* 0x000fe20008011625 */
[----:B------:R-:W-:Y:S01]  /*2610*/  IMAD.U32 R21, RZ, RZ, UR41 ;  /* 0x00000029ff157e24 */ /* 0x000fe2000f8e00ff */
[----:B------:R-:W-:Y:S01]  /*2620*/  UISETP.GE.OR UP2, UPT, UR40, UR8, UP2 ;  /* 0x000000082800728c */ /* 0x000fe20009746670 */
[----:B------:R-:W-:Y:S01]  /*2630*/  IMAD.SHL.U32 R4, R0, 0x40, RZ ;  /* 0x0000004000047824 */ /* 0x000fe200078e00ff */
[----:B------:R-:W-:Y:S01]  /*2640*/  LOP3.LUT R3, R3, 0x7, RZ, 0xc0, !PT ;  /* 0x0000000703037812 */ /* 0x000fe200078ec0ff */
[----:B------:R-:W-:Y:S01]  /*2650*/  ULOP3.LUT UR4, UR4, 0x1, URZ, 0xc0, !UPT ;  /* 0x0000000104047892 */ /* 0x000fe2000f8ec03f */
[----:B------:R-:W-:Y:S01]  /*2660*/  LOP3.LUT R20, R21, 0x6, R20, 0xf8, !PT ;  /* 0x0000000615147812 */ /* 0x000fe200078ef814 */
[----:B------:R-:W-:Y:S01]  /*2670*/  USHF.R.S32.HI UR12, URZ, 0x1f, UR42 ;  /* 0x0000001f3f0c7899 */ /* 0x000fe2000801142a */
[--C-:B------:R-:W-:Y:S01]  /*2680*/  LOP3.LUT R23, R4, 0x40, R3.reuse, 0xe2, !PT ;  /* 0x0000004004177812 */ /* 0x100fe200078ee203 */
[----:B------:R-:W-:Y:S01]  /*2690*/  ULDC.64 UR6, c[0x0][0x5d0] ;  /* 0x0001740000067ab9 */ /* 0x000fe20000000a00 */
[----:B------:R-:W-:Y:S01]  /*26a0*/  UISETP.GT.U32.AND UP0, UPT, UR37, 0x1, UPT ;  /* 0x000000012500788c */ /* 0x000fe2000bf04070 */
[----:B------:R-:W-:Y:S01]  /*26b0*/  IADD3 R3, RZ, -R6, -R3 ;  /* 0x80000006ff037210 */ /* 0x000fe20007ffe803 */
[----:B------:R-:W-:Y:S01]  /*26c0*/  UISETP.NE.U32.AND UP1, UPT, UR4, 0x1, UPT ;  /* 0x000000010400788c */ /* 0x000fe2000bf25070 */
[----:B------:R-:W-:Y:S01]  /*26d0*/  PLOP3.LUT P0, PT, PT, PT, UP2, 0x80, 0x0 ;  /* 0x000000000000781c */ /* 0x000fe20003f0f028 */
[----:B------:R-:W-:Y:S01]  /*26e0*/  UIMAD UR5, UR12, UR6, URZ ;  /* 0x000000060c0572a4 */ /* 0x000fe2000f8e023f */
[--C-:B------:R-:W-:Y:S01]  /*26f0*/  SHF.R.S32.HI R21, RZ, 0x1f, R20.reuse ;  /* 0x0000001fff157819 */ /* 0x100fe20000011414 */
[----:B------:R-:W-:Y:S01]  /*2700*/  UISETP.LT.U32.AND UP0, UPT, UR43, 0x2, UP0 ;  /* 0x000000022b00788c */ /* 0x000fe20008701070 */
[----:B------:R-:W-:Y:S01]  /*2710*/  IMAD.U32 R5, RZ, RZ, UR6 ;  /* 0x00000006ff057e24 */ /* 0x000fe2000f8e00ff */
[----:B------:R-:W-:Y:S01]  /*2720*/  UISETP.GT.U32.AND UP1, UPT, UR43, 0x1, !UP1 ;  /* 0x000000012b00788c */ /* 0x000fe2000cf24070 */
[----:B------:R-:W-:Y:S01]  /*2730*/  IMAD R3, R0, -0x40, R3 ;  /* 0xffffffc000037824 */ /* 0x000fe200078e0203 */
[----:B------:R-:W-:Y:S01]  /*2740*/  UIMAD UR5, UR42, UR7, UR5 ;  /* 0x000000072a0572a4 */ /* 0x000fe2000f8e0205 */
[----:B------:R-:W-:Y:S01]  /*2750*/  IMAD.U32 R0, RZ, RZ, UR8 ;  /* 0x00000008ff007e24 */ /* 0x000fe2000f8e00ff */
[----:B------:R-:W-:Y:S01]  /*2760*/  USEL UR6, URZ, 0x1, !UP0 ;  /* 0x000000013f067887 */ /* 0x000fe2000c000000 */
[----:B------:R-:W-:Y:S01]  /*2770*/  IMAD.WIDE.U32 R4, R5, UR42, R20 ;  /* 0x0000002a05047c25 */ /* 0x000fe2000f8e0014 */
[----:B------:R-:W-:Y:S01]  /*2780*/  USEL UR4, URZ, 0x1, !UP1 ;  /* 0x000000013f047887 */ /* 0x000fe2000c800000 */
[----:B------:R-:W-:Y:S01]  /*2790*/  LOP3.LUT R23, R23, UR10, R6, 0xfe, !PT ;  /* 0x0000000a17177c12 */ /* 0x000fe2000f8efe06 */
[----:B------:R-:W-:Y:S01]  /*27a0*/  ULOP3.LUT UR37, UR37, 0x1, URZ, 0xc0, !UPT ;  /* 0x0000000125257892 */ /* 0x000fe2000f8ec03f */
[----:B------:R-:W-:Y:S01]  /*27b0*/  IADD3 R3, R0, -UR40, R3 ;  /* 0x8000002800037c10 */ /* 0x000fe2000fffe003 */
[----:B------:R-:W-:Y:S01]  /*27c0*/  ULOP3.LUT UR36, UR4, UR36, UR6, 0x96, !UPT ;  /* 0x0000002404247292 */ /* 0x000fe2000f8e9606 */
[----:B------:R-:W-:Y:S01]  /*27d0*/  VIADD R5, R5, UR5 ;  /* 0x0000000505057c36 */ /* 0x000fe20008000000 */
[----:B------:R-:W-:Y:S01]  /*27e0*/  UMOV UR40, 0xffffffff ;  /* 0xffffffff00287882 */ /* 0x000fe20000000000 */
[----:B------:R-:W-:Y:S01]  /*27f0*/  VIADD R0, R7, -UR41 ;  /* 0x8000002907007c36 */ /* 0x000fe20008000000 */
[----:B------:R-:W-:Y:S08]  /*2800*/  @P0 BRA `(.L_x_28) ;  /* 0x0000009000f80947 */ /* 0x000ff00003800000 */
[----:B------:R-:W0:Y:S01]  /*2810*/  LDC.64 R10, c[0x0][0x5c8] ;  /* 0x00017200ff0a7b82 */ /* 0x000e220000000a00 */
[----:B------:R-:W-:Y:S01]  /*2820*/  ULDC.64 UR4, c[0x0][0x5c0] ;  /* 0x0001700000047ab9 */ /* 0x000fe20000000a00 */
[----:B------:R-:W-:Y:S01]  /*2830*/  BSSY B0, `(.L_x_28) ;  /* 0x000093b000007945 */ /* 0x000fe20003800000 */
[C---:B0-----:R-:W-:Y:S01]  /*2840*/  IMAD R6, R10.reuse, UR11, RZ ;  /* 0x0000000b0a067c24 */ /* 0x041fe2000f8e02ff */
[----:B------:R-:W-:Y:S01]  /*2850*/  SHF.L.U64.HI R13, R10, 0x3, R11 ;  /* 0x000000030a0d7819 */ /* 0x000fe2000001020b */
[----:B------:R-:W-:-:S04]  /*2860*/  IMAD.WIDE.U32 R4, R23, R10, R4 ;  /* 0x0000000a17047225 */ /* 0x000fc800078e0004 */
[----:B------:R-:W-:Y:S01]  /*2870*/  IMAD R7, R23, R11, R6 ;  /* 0x0000000b17077224 */ /* 0x000fe200078e0206 */
[----:B------:R-:W-:Y:S01]  /*2880*/  IADD3 R4, P0, R4, UR4, RZ ;  /* 0x0000000404047c10 */ /* 0x000fe2000ff1e0ff */
[C---:B------:R-:W-:Y:S02]  /*2890*/  IMAD.SHL.U32 R9, R10.reuse, 0x8, RZ ;  /* 0x000000080a097824 */ /* 0x040fe400078e00ff */
[----:B------:R-:W-:Y:S01]  /*28a0*/  IMAD.IADD R7, R5, 0x1, R7 ;  /* 0x0000000105077824 */ /* 0x000fe200078e0207 */
[-C--:B------:R-:W-:Y:S02]  /*28b0*/  LEA R6, P2, R10, R4.reuse, 0x7 ;  /* 0x000000040a067211 */ /* 0x080fe400078438ff */
[----:B------:R-:W-:Y:S02]  /*28c0*/  IADD3 R8, P1, R9, R4, RZ ;  /* 0x0000000409087210 */ /* 0x000fe40007f3e0ff */
[----:B------:R-:W-:Y:S02]  /*28d0*/  IADD3.X R5, R7, UR5, RZ, P0, !PT ;  /* 0x0000000507057c10 */ /* 0x000fe400087fe4ff */
[----:B-----5:R-:W-:-:S02]  /*28e0*/  ISETP.NE.AND P0, PT, R18, RZ, PT ;  /* 0x000000ff1200720c */ /* 0x020fc40003f05270 */
[----:B------:R-:W-:Y:S02]  /*28f0*/  LEA.HI.X R7, R10, R5, R11, 0x7, P2 ;  /* 0x000000050a077211 */ /* 0x000fe400010f3c0b */
[----:B------:R-:W-:Y:S01]  /*2900*/  IADD3 R10, P2, R9, R6, RZ ;  /* 0x00000006090a7210 */ /* 0x000fe20007f5e0ff */
[----:B------:R-:W-:-:S04]  /*2910*/  IMAD.X R9, R13, 0x1, R5, P1 ;  /* 0x000000010d097824 */ /* 0x000fc800008e0605 */
[----:B------:R-:W-:-:S04]  /*2920*/  IMAD.X R11, R13, 0x1, R7, P2 ;  /* 0x000000010d0b7824 */ /* 0x000fc800010e0607 */
[----:B------:R-:W-:Y:S05]  /*2930*/  @!P0 BRA `(.L_x_29) ;  /* 0x0000006c00988947 */ /* 0x000fea0003800000 */
[----:B------:R-:W0:Y:S01]  /*2940*/  LDC.64 R12, c[0x0][0x5b0] ;  /* 0x00016c00ff0c7b82 */ /* 0x000e220000000a00 */
[----:B------:R-:W-:Y:S01]  /*2950*/  ULDC.64 UR6, c[0x0][0x5b8] ;  /* 0x00016e0000067ab9 */ /* 0x000fe20000000a00 */
[----:B------:R-:W-:Y:S01]  /*2960*/  ISETP.GE.AND P2, PT, R3, 0x1, PT ;  /* 0x000000010300780c */ /* 0x000fe20003f46270 */
[----:B------:R-:W-:Y:S02]  /*2970*/  UIMAD UR4, UR12, UR6, URZ ;  /* 0x000000060c0472a4 */ /* 0x000fe4000f8e023f */
[----:B------:R-:W-:Y:S01]  /*2980*/  IMAD.U32 R217, RZ, RZ, UR6 ;  /* 0x00000006ffd97e24 */ /* 0x000fe2000f8e00ff */
[----:B------:R-:W-:Y:S01]  /*2990*/  BSSY B1, `(.L_x_30) ;  /* 0x0000013000017945 */ /* 0x000fe20003800000 */
[----:B------:R-:W-:Y:S01]  /*29a0*/  ISETP.LT.OR P4, PT, R0, 0x1, !P2 ;  /* 0x000000010000780c */ /* 0x000fe20005781670 */
[----:B------:R-:W-:Y:S01]  /*29b0*/  UIMAD UR4, UR42, UR7, UR4 ;  /* 0x000000072a0472a4 */ /* 0x000fe2000f8e0204 */
[----:B------:R-:W1:Y:S01]  /*29c0*/  LDC.64 R14, c[0x0][0x5a8] ;  /* 0x00016a00ff0e7b82 */ /* 0x000e620000000a00 */
[----:B------:R-:W-:-:S04]  /*29d0*/  IMAD.WIDE.U32 R20, R217, UR42, R20 ;  /* 0x0000002ad9147c25 */ /* 0x000fc8000f8e0014 */
[----:B------:R-:W-:Y:S02]  /*29e0*/  VIADD R217, R21, UR4 ;  /* 0x0000000415d97c36 */ /* 0x000fe40008000000 */
[----:B------:R-:W-:Y:S02]  /*29f0*/  IMAD.MOV.U32 R216, RZ, RZ, R20 ;  /* 0x000000ffffd87224 */ /* 0x000fe400078e0014 */
[C---:B0-----:R-:W-:Y:S01]  /*2a00*/  IMAD R220, R12.reuse, UR11, RZ ;  /* 0x0000000b0cdc7c24 */ /* 0x041fe2000f8e02ff */
[----:B------:R-:W-:Y:S01]  /*2a10*/  SHF.L.U64.HI R221, R12, 0x3, R13 ;  /* 0x000000030cdd7819 */ /* 0x000fe2000001020d */
[----:B------:R-:W-:-:S04]  /*2a20*/  IMAD.WIDE.U32 R218, R23, R12, R216 ;  /* 0x0000000c17da7225 */ /* 0x000fc800078e00d8 */
[----:B------:R-:W-:Y:S02]  /*2a30*/  IMAD R225, R23, R13, R220 ;  /* 0x0000000d17e17224 */ /* 0x000fe400078e02dc */
[----:B------:R-:W-:Y:S01]  /*2a40*/  IMAD.SHL.U32 R220, R12, 0x8, RZ ;  /* 0x000000080cdc7824 */ /* 0x000fe200078e00ff */
[----:B-1----:R-:W-:-:S03]  /*2a50*/  IADD3 R218, P0, R218, R14, RZ ;  /* 0x0000000edada7210 */ /* 0x002fc60007f1e0ff */
[----:B------:R-:W-:Y:S01]  /*2a60*/  IMAD.WIDE.U32 R222, R23, R12, R220 ;  /* 0x0000000c17de7225 */ /* 0x000fe200078e00dc */
[----:B------:R-:W-:-:S03]  /*2a70*/  IADD3.X R219, R15, R219, R225, P0, !PT ;  /* 0x000000db0fdb7210 */ /* 0x000fc600007fe4e1 */
[----:B------:R-:W-:Y:S01]  /*2a80*/  IMAD.IADD R224, R225, 0x1, R223 ;  /* 0x00000001e1e07824 */ /* 0x000fe200078e02df */
[----:B------:R-:W-:Y:S01]  /*2a90*/  IADD3 R222, P5, P6, R20, R14, R222 ;  /* 0x0000000e14de7210 */ /* 0x000fe20007ebe0de */
[----:B------:R-:W-:-:S12]  /*2aa0*/  @P4 BRA `(.L_x_31) ;  /* 0x0000000000044947 */ /* 0x000fd80003800000 */
[----:B------:R0:W5:Y:S02]  /*2ab0*/  LDG.E.U8 R22, desc[UR46][R218.64] ;  /* 0x0000002eda167981 */ /* 0x000164000c1e1100 */
.L_x_31:
[----:B------:R-:W-:Y:S05]  /*2ac0*/  BSYNC B1 ;  /* 0x0000000000017941 */ /* 0x000fea0003800000 */
.L_x_30:
[----:B-----5:R-:W-:Y:S01]  /*2ad0*/  LOP3.LUT R223, R22, 0xffff, RZ, 0xc0, !PT ;  /* 0x0000ffff16df7812 */ /* 0x020fe200078ec0ff */
[----:B------:R-:W-:Y:S01]  /*2ae0*/  BSSY B1, `(.L_x_32) ;  /* 0x000000f000017945 */ /* 0x000fe20003800000 */
[C---:B------:R-:W-:Y:S02]  /*2af0*/  ISETP.LT.OR P3, PT, R0.reuse, 0x2, !P2 ;  /* 0x000000020000780c */ /* 0x040fe40005761670 */
[----:B------:R-:W-:Y:S02]  /*2b00*/  PRMT R225, R223, 0x8880, RZ ;  /* 0x00008880dfe17816 */ /* 0x000fe400000000ff */
[----:B------:R-:W-:Y:S02]  /*2b10*/  IADD3.X R223, R217, R15, R224, P5, P6 ;  /* 0x0000000fd9df7210 */ /* 0x000fe40002fec4e0 */
[----:B------:R-:W-:Y:S01]  /*2b20*/  ISETP.GE.AND P0, PT, R3, 0x9, PT ;  /* 0x000000090300780c */ /* 0x000fe20003f06270 */
[----:B------:R-:W-:Y:S01]  /*2b30*/  IMAD R224, R225, R18, RZ ;  /* 0x00000012e1e07224 */ /* 0x000fe200078e02ff */
[----:B------:R-:W-:-:S02]  /*2b40*/  ISETP.LT.OR P6, PT, R0, 0x9, !P2 ;  /* 0x000000090000780c */ /* 0x000fc400057c1670 */
[----:B------:R-:W-:Y:S01]  /*2b50*/  ISETP.LT.OR P1, PT, R0, 0x1, !P0 ;  /* 0x000000010000780c */ /* 0x000fe20004721670 */
[----:B------:R-:W-:Y:S01]  /*2b60*/  @!P4 IMAD R225, R120, R19, R224 ;  /* 0x0000001378e1c224 */ /* 0x000fe200078e02e0 */
[----:B------:R-:W-:-:S04]  /*2b70*/  ISETP.LT.OR P5, PT, R0, 0x2, !P0 ;  /* 0x000000020000780c */ /* 0x000fc800047a1670 */
[----:B------:R1:W-:Y:S01]  /*2b80*/  @!P4 STG.E.U8 desc[UR46][R4.64], R225 ;  /* 0x000000e10400c986 */ /* 0x0003e2000c10112e */
[----:B------:R-:W-:Y:S08]  /*2b90*/  @P3 BRA `(.L_x_33) ;  /* 0x00000000000c3947 */ /* 0x000ff00003800000 */
[----:B------:R-:W1:Y:S02]  /*2ba0*/  LDG.E.U8 R22, desc[UR46][R218.64+0x1] ;  /* 0x0000012eda167981 */ /* 0x000e64000c1e1100 */
[----:B-1----:R-:W-:-:S05]  /*2bb0*/  PRMT R225, R22, 0x8880, RZ ;  /* 0x0000888016e17816 */ /* 0x002fca00000000ff */
[----:B------:R-:W-:-:S07]  /*2bc0*/  IMAD R224, R225, R18, RZ ;  /* 0x00000012e1e07224 */ /* 0x000fce00078e02ff */
.L_x_33:
[----:B------:R-:W-:Y:S05]  /*2bd0*/  BSYNC B1 ;  /* 0x0000000000017941 */ /* 0x000fea0003800000 */
.L_x_32:
[----:B------:R-:W-:Y:S01]  /*2be0*/  @!P3 IMAD R121, R121, R19, R224 ;  /* 0x000000137979b224 */ /* 0x000fe200078e02e0 */
[----:B------:R-:W-:Y:S04]  /*2bf0*/  BSSY B1, `(.L_x_34) ;  /* 0x0000006000017945 */ /* 0x000fe80003800000 */
[----:B------:R2:W-:Y:S01]  /*2c00*/  @!P3 STG.E.U8 desc[UR46][R4.64+0x1], R121 ;  /* 0x000001790400b986 */ /* 0x0005e2000c10112e */
[----:B------:R-:W-:Y:S05]  /*2c10*/  @P1 BRA `(.L_x_35) ;  /* 0x00000000000c1947 */ /* 0x000fea0003800000 */
[----:B------:R-:W2:Y:S02]  /*2c20*/  LDG.E.U8 R22, desc[UR46][R222.64] ;  /* 0x0000002ede167981 */ /* 0x000ea4000c1e1100 */
[----:B--2---:R-:W-:-:S05]  /*2c30*/  PRMT R121, R22, 0x8880, RZ ;  /* 0x0000888016797816 */ /* 0x004fca00000000ff */
[----:B------:R-:W-:-:S07]  /*2c40*/  IMAD R224, R121, R18, RZ ;  /* 0x0000001279e07224 */ /* 0x000fce00078e02ff */
.L_x_35:
[----:B------:R-:W-:Y:S05]  /*2c50*/  BSYNC B1 ;  /* 0x0000000000017941 */ /* 0x000fea0003800000 */
.L_x_34:
[----:B--2---:R-:W-:Y:S01]  /*2c60*/  @!P1 IMAD R121, R122, R19, R224 ;  /* 0x000000137a799224 */ /* 0x004fe200078e02e0 */
[----:B------:R-:W-:Y:S04]  /*2c70*/  BSSY B1, `(.L_x_36) ;  /* 0x0000006000017945 */ /* 0x000fe80003800000 */
[----:B------:R2:W-:Y:S01]  /*2c80*/  @!P1 STG.E.U8 desc[UR46][R8.64], R121 ;  /* 0x0000007908009986 */ /* 0x0005e2000c10112e */
[----:B------:R-:W-:Y:S05]  /*2c90*/  @P5 BRA `(.L_x_37) ;  /* 0x00000000000c5947 */ /* 0x000fea0003800000 */
[----:B------:R-:W2:Y:S02]  /*2ca0*/  LDG.E.U8 R22, desc[UR46][R222.64+0x1] ;  /* 0x0000012ede167981 */ /* 0x000ea4000c1e1100 */
[----:B--2---:R-:W-:-:S05]  /*2cb0*/  PRMT R121, R22, 0x8880, RZ ;  /* 0x0000888016797816 */ /* 0x004fca00000000ff */
[----:B------:R-:W-:-:S07]  /*2cc0*/  IMAD R224, R121, R18, RZ ;  /* 0x0000001279e07224 */ /* 0x000fce00078e02ff */
.L_x_37:
[----:B------:R-:W-:Y:S05]  /*2cd0*/  BSYNC B1 ;  /* 0x0000000000017941 */ /* 0x000fea0003800000 */
.L_x_36:
[----:B------:R-:W-:Y:S01]  /*2ce0*/  @!P5 IMAD R123, R123, R19, R224 ;  /* 0x000000137b7bd224 */ /* 0x000fe200078e02e0 */
[----:B------:R-:W-:Y:S04]  /*2cf0*/  BSSY B1, `(.L_x_38) ;  /* 0x0000006000017945 */ /* 0x000fe80003800000 */
[----:B------:R3:W-:Y:S01]  /*2d00*/  @!P5 STG.E.U8 desc[UR46][R8.64+0x1], R123 ;  /* 0x0000017b0800d986 */ /* 0x0007e2000c10112e */
[----:B------:R-:W-:Y:S05]  /*2d10*/  @P6 BRA `(.L_x_39) ;  /* 0x00000000000c6947 */ /* 0x000fea0003800000 */
[----:B------:R-:W2:Y:S02]  /*2d20*/  LDG.E.U8 R22, desc[UR46][R218.64+0x8] ;  /* 0x0000082eda167981 */ /* 0x000ea4000c1e1100 */
[----:B--2---:R-:W-:-:S05]  /*2d30*/  PRMT R121, R22, 0x8880, RZ ;  /* 0x0000888016797816 */ /* 0x004fca00000000ff */
[----:B------:R-:W-:-:S07]  /*2d40*/  IMAD R224, R121, R18, RZ ;  /* 0x0000001279e07224 */ /* 0x000fce00078e02ff */
.L_x_39:
[----:B------:R-:W-:Y:S05]  /*2d50*/  BSYNC B1 ;  /* 0x0000000000017941 */ /* 0x000fea0003800000 */
.L_x_38:
[----:B------:R-:W-:Y:S01]  /*2d60*/  ISETP.LT.OR P1, PT, R0, 0xa, !P2 ;  /* 0x0000000a0000780c */ /* 0x000fe20005721670 */
[----:B--2---:R-:W-:Y:S01]  /*2d70*/  @!P6 IMAD R121, R124, R19, R224 ;  /* 0x000000137c79e224 */ /* 0x004fe200078e02e0 */
[----:B------:R-:W-:Y:S01]  /*2d80*/  BSSY B1, `(.L_x_40) ;  /* 0x000000a000017945 */ /* 0x000fe20003800000 */
[C---:B------:R-:W-:Y:S02]  /*2d90*/  ISETP.LT.OR P3, PT, R0.reuse, 0x9, !P0 ;  /* 0x000000090000780c */ /* 0x040fe40004761670 */
[C---:B------:R-:W-:Y:S01]  /*2da0*/  ISETP.LT.OR P4, PT, R0.reuse, 0xa, !P0 ;  /* 0x0000000a0000780c */ /* 0x040fe20004781670 */
[----:B------:R2:W-:Y:S01]  /*2db0*/  @!P6 STG.E.U8 desc[UR46][R4.64+0x8], R121 ;  /* 0x000008790400e986 */ /* 0x0005e2000c10112e */
[C---:B------:R-:W-:Y:S02]  /*2dc0*/  ISETP.LT.OR P5, PT, R0.reuse, 0x11, !P2 ;  /* 0x000000110000780c */ /* 0x040fe400057a1670 */
[----:B------:R-:W-:-:S04]  /*2dd0*/  ISETP.LT.OR P6, PT, R0, 0x12, !P2 ;  /* 0x000000120000780c */ /* 0x000fc800057c1670 */
[----:B------:R-:W-:Y:S09]  /*2de0*/  @P1 BRA `(.L_x_41) ;  /* 0x00000000000c1947 */ /* 0x000ff20003800000 */
[----:B------:R-:W2:Y:S02]  /*2df0*/  LDG.E.U8 R22, desc[UR46][R218.64+0x9] ;  /* 0x0000092eda167981 */ /* 0x000ea4000c1e1100 */
[----:B--2---:R-:W-:-:S05]  /*2e00*/  PRMT R121, R22, 0x8880, RZ ;  /* 0x0000888016797816 */ /* 0x004fca00000000ff */
[----:B------:R-:W-:-:S07]  /*2e10*/  IMAD R224, R121, R18, RZ ;  /* 0x0000001279e07224 */ /* 0x000fce00078e02ff */
.L_x_41:
[----:B------:R-:W-:Y:S05]  /*2e20*/  BSYNC B1 ;  /* 0x0000000000017941 */ /* 0x000fea0003800000 */
.L_x_40:
[----:B------:R-:W-:Y:S01]  /*2e30*/  @!P1 IMAD R125, R125, R19, R224 ;  /* 0x000000137d7d9224 */ /* 0x000fe200078e02e0 */
[----:B------:R-:W-:Y:S04]  /*2e40*/  BSSY B1, `(.L_x_42) ;  /* 0x0000006000017945 */ /* 0x000fe80003800000 */
[----:B------:R4:W-:Y:S01]  /*2e50*/  @!P1 STG.E.U8 desc[UR46][R4.64+0x9], R125 ;  /* 0x0000097d04009986 */ /* 0x0009e2000c10112e */
[----:B------:R-:W-:Y:S05]  /*2e60*/  @P3 BRA `(.L_x_43) ;  /* 0x00000000000c3947 */ /* 0x000fea0003800000 */
[----:B------:R-:W2:Y:S02]  /*2e70*/  LDG.E.U8 R22, desc[UR46][R222.64+0x8] ;  /* 0x0000082ede167981 */ /* 0x000ea4000c1e1100 */
[----:B--2---:R-:W-:-:S05]  /*2e80*/  PRMT R121, R22, 0x8880, RZ ;  /* 0x0000888016797816 */ /* 0x004fca00000000ff */
[----:B------:R-:W-:-:S07]  /*2e90*/  IMAD R224, R121, R18, RZ ;  /* 0x0000001279e07224 */ /* 0x000fce00078e02ff */
.L_x_43:
[----:B------:R-:W-:Y:S05]  /*2ea0*/  BSYNC B1 ;  /* 0x0000000000017941 */ /* 0x000fea0003800000 */
.L_x_42:
[----:B--2---:R-:W-:Y:S01]  /*2eb0*/  @!P3 IMAD R121, R126, R19, R224 ;  /* 0x000000137e79b224 */ /* 0x004fe200078e02e0 */
[----:B------:R-:W-:Y:S04]  /*2ec0*/  BSSY B1, `(.L_x_44) ;  /* 0x0000006000017945 */ /* 0x000fe80003800000 */
[----:B------:R2:W-:Y:S01]  /*2ed0*/  @!P3 STG.E.U8 desc[UR46][R8.64+0x8], R121 ;  /* 0x000008790800b986 */ /* 0x0005e2000c10112e */
[----:B------:R-:W-:Y:S05]  /*2ee0*/  @P4 BRA `(.L_x_45) ;  /* 0x00000000000c4947 */ /* 0x000fea0003800000 */
[----:B------:R-:W2:Y:S02]  /*2ef0*/  LDG.E.U8 R22, desc[UR46][R222.64+0x9] ;  /* 0x0000092ede167981 */ /* 0x000ea4000c1e1100 */
[----:B--2---:R-:W-:-:S05]  /*2f00*/  PRMT R121, R22, 0x8880, RZ ;  /* 0x0000888016797816 */ /* 0x004fca00000000ff */
[----:B------:R-:W-:-:S07]  /*2f10*/  IMAD R224, R121, R18, RZ ;  /* 0x0000001279e07224 */ /* 0x000fce00078e02ff */
.L_x_45:
[----:B------:R-:W-:Y:S05]  /*2f20*/  BSYNC B1 ;  /* 0x0000000000017941 */ /* 0x000fea0003800000 */
.L_x_44:
[----:B------:R-:W-:Y:S01]  /*2f30*/  @!P4 IMAD R127, R127, R19, R224 ;  /* 0x000000137f7fc224 */ /* 0x000fe200078e02e0 */
[----:B------:R-:W-:Y:S04]  /*2f40*/  BSSY B1, `(.L_x_46) ;  /* 0x0000006000017945 */ /* 0x000fe80003800000 */
[----:B------:R0:W-:Y:S01]  /*2f50*/  @!P4 STG.E.U8 desc[UR46][R8.64+0x9], R127 ;  /* 0x0000097f0800c986 */ /* 0x0001e2000c10112e */
[----:B------:R-:W-:Y:S05]  /*2f60*/  @P5 BRA `(.L_x_47) ;  /* 0x00000000000c5947 */ /* 0x000fea0003800000 */
[----:B------:R-:W2:Y:S02]  /*2f70*/  LDG.E.U8 R22, desc[UR46][R218.64+0x10] ;  /* 0x0000102eda167981 */ /* 0x000ea4000c1e1100 */
[----:B--2---:R-:W-:-:S05]  /*2f80*/  PRMT R121, R22, 0x8880, RZ ;  /* 0x0000888016797816 */ /* 0x004fca00000000ff */
[----:B------:R-:W-:-:S07]  /*2f90*/  IMAD R224, R121, R18, RZ ;  /* 0x0000001279e07224 */ /* 0x000fce00078e02ff */
.L_x_47:
[----:B------:R-:W-:Y:S05]  /*2fa0*/  BSYNC B1 ;  /* 0x0000000000017941 */ /* 0x000fea0003800000 */
.L_x_46:
[----:B--2---:R-:W-:Y:S01]  /*2fb0*/  @!P5 IMAD R121, R128, R19, R224 ;  /* 0x000000138079d224 */ /* 0x004fe200078e02e0 */
[----:B------:R-:W-:Y:S04]  /*2fc0*/  BSSY B1, `(.L_x_48) ;  /* 0x0000006000017945 */ /* 0x000fe80003800000 */
[----:B------:R2:W-:Y:S01]  /*2fd0*/  @!P5 STG.E.U8 desc[UR46][R4.64+0x10], R121 ;  /* 0x000010790400d986 */ /* 0x0005e2000c10112e */
[----:B------:R-:W-:Y:S05]  /*2fe0*/  @P6 BRA `(.L_x_49) ;  /* 0x00000000000c6947 */ /* 0x000fea0003800000 */
[----:B------:R-:W2:Y:S02]  /*2ff0*/  LDG.E.U8 R22, desc[UR46][R218.64+0x11] ;  /* 0x0000112eda167981 */ /* 0x000ea4000c1e1100 */
[----:B--2---:R-:W-:-:S05]  /*3000*/  PRMT R121, R22, 0x8880, RZ ;  /* 0x0000888016797816 */ /* 0x004fca00000000ff */
[----:B------:R-:W-:-:S07]  /*3010*/  IMAD R224, R121, R18, RZ ;  /* 0x0000001279e07224 */ /* 0x000fce00078e02ff */
.L_x_49:
[----:B------:R-:W-:Y:S05]  /*3020*/  BSYNC B1 ;  /* 0x0000000000017941 */ /* 0x000fea0003800000 */
.L_x_48:
[C---:B------:R-:W-:Y:S01]  /*3030*/  ISETP.LT.OR P3, PT, R0.reuse, 0x11, !P0 ;  /* 0x000000110000780c */ /* 0x040fe20004761670 */
[----:B------:R-:W-:Y:S01]  /*3040*/  @!P6 IMAD R129, R129, R19, R224 ;  /* 0x000000138181e224 */ /* 0x000fe200078e02e0 */
        /* <DEDUP_REMOVED lines=10> */
.L_x_51:
[----:B------:R-:W-:Y:S05]  /*30f0*/  BSYNC B1 ;  /* 0x0000000000017941 */ /* 0x000fea0003800000 */
.L_x_50:
[----:B--2---:R-:W-:Y:S01]  /*3100*/  @!P3 IMAD R121, R130, R19, R224 ;  /* 0x000000138279b224 */ /* 0x004fe200078e02e0 */
[----:B------:R-:W-:Y:S04]  /*3110*/  BSSY B1, `(.L_x_52) ;  /* 0x0000006000017945 */ /* 0x000fe80003800000 */
[----:B------:R2:W-:Y:S01]  /*3120*/  @!P3 STG.E.U8 desc[UR46][R8.64+0x10], R121 ;  /* 0x000010790800b986 */ /* 0x0005e2000c10112e */
[----:B------:R-:W-:Y:S05]  /*3130*/  @P4 BRA `(.L_x_53) ;  /* 0x00000000000c4947 */ /* 0x000fea0003800000 */
[----:B------:R-:W2:Y:S02]  /*3140*/  LDG.E.U8 R22, desc[UR46][R222.64+0x11] ;  /* 0x0000112ede167981 */ /* 0x000ea4000c1e1100 */
[----:B--2---:R-:W-:-:S05]  /*3150*/  PRMT R121, R22, 0x8880, RZ ;  /* 0x0000888016797816 */ /* 0x004fca00000000ff */
[----:B------:R-:W-:-:S07]  /*3160*/  IMAD R224, R121, R18, RZ ;  /* 0x0000001279e07224 */ /* 0x000fce00078e02ff */
.L_x_53:
[----:B------:R-:W-:Y:S05]  /*3170*/  BSYNC B1 ;  /* 0x0000000000017941 */ /* 0x000fea0003800000 */
.L_x_52:
[----:B------:R-:W-:Y:S01]  /*3180*/  @!P4 IMAD R131, R131, R19, R224 ;  /* 0x000000138383c224 */ /* 0x000fe200078e02e0 */
[----:B------:R-:W-:Y:S04]  /*3190*/  BSSY B1, `(.L_x_54) ;  /* 0x0000006000017945 */ /* 0x000fe80003800000 */
[----:B------:R0:W-:Y:S01]  /*31a0*/  @!P4 STG.E.U8 desc[UR46][R8.64+0x11], R131 ;  /* 0x000011830800c986 */ /* 0x0001e2000c10112e */
[----:B------:R-:W-:Y:S05]  /*31b0*/  @P5 BRA `(.L_x_55) ;  /* 0x00000000000c5947 */ /* 0x000fea0003800000 */
[----:B------:R-:W2:Y:S02]  /*31c0*/  LDG.E.U8 R22, desc[UR46][R218.64+0x18] ;  /* 0x0000182eda167981 */ /* 0x000ea4000c1e1100 */
[----:B--2---:R-:W-:-:S05]  /*31d0*/  PRMT R121, R22, 0x8880, RZ ;  /* 0x0000888016797816 */ /* 0x004fca00000000ff */
[----:B------:R-:W-:-:S07]  /*31e0*/  IMAD R224, R121, R18, RZ ;  /* 0x0000001279e07224 */ /* 0x000fce00078e02ff */
.L_x_55:
[----:B------:R-:W-:Y:S05]  /*31f0*/  BSYNC B1 ;  /* 0x0000000000017941 */ /* 0x000fea0003800000 */
.L_x_54:
[----:B--2---:R-:W-:Y:S01]  /*3200*/  @!P5 IMAD R121, R132, R19, R224 ;  /* 0x000000138479d224 */ /* 0x004fe200078e02e0 */
[----:B------:R-:W-:Y:S04]  /*3210*/  BSSY B1, `(.L_x_56) ;  /* 0x0000006000017945 */ /* 0x000fe80003800000 */
[----:B------:R2:W-:Y:S01]  /*3220*/  @!P5 STG.E.U8 desc[UR46][R4.64+0x18], R121 ;  /* 0x000018790400d986 */ /* 0x0005e2000c10112e */
[----:B------:R-:W-:Y:S05]  /*3230*/  @P6 BRA `(.L_x_57) ;  /* 0x00000000000c6947 */ /* 0x000fea0003800000 */
[----:B------:R-:W2:Y:S02]  /*3240*/  LDG.E.U8 R22, desc[UR46][R218.64+0x19] ;  /* 0x0000192eda167981 */ /* 0x000ea4000c1e1100 */
[----:B--2---:R-:W-:-:S05]  /*3250*/  PRMT R121, R22, 0x8880, RZ ;  /* 0x0000888016797816 */ /* 0x004fca00000000ff */
[----:B------:R-:W-:-:S07]  /*3260*/  IMAD R224, R121, R18, RZ ;  /* 0x0000001279e07224 */ /* 0x000fce00078e02ff */
.L_x_57:
[----:B------:R-:W-:Y:S05]  /*3270*/  BSYNC B1 ;  /* 0x0000000000017941 */ /* 0x000fea0003800000 */
.L_x_56:
[----:B------:R-:W-:Y:S01]  /*3280*/  @!P6 IMAD R133, R133, R19, R224 ;  /* 0x000000138585e224 */ /* 0x000fe200078e02e0 */
[----:B------:R-:W-:Y:S04]  /*3290*/  BSSY B1, `(.L_x_58) ;  /* 0x0000006000017945 */ /* 0x000fe80003800000 */
[----:B------:R0:W-:Y:S01]  /*32a0*/  @!P6 STG.E.U8 desc[UR46][R4.64+0x19], R133 ;  /* 0x000019850400e986 */ /* 0x0001e2000c10112e */
[----:B------:R-:W-:Y:S05]  /*32b0*/  @P1 BRA `(.L_x_59) ;  /* 0x00000000000c1947 */ /* 0x000fea0003800000 */
[----:B------:R-:W2:Y:S02]  /*32c0*/  LDG.E.U8 R22, desc[UR46][R222.64+0x18] ;  /* 0x0000182ede167981 */ /* 0x000ea4000c1e1100 */
[----:B--2---:R-:W-:-:S05]  /*32d0*/  PRMT R121, R22, 0x8880, RZ ;  /* 0x0000888016797816 */ /* 0x004fca00000000ff */
[----:B------:R-:W-:-:S07]  /*32e0*/  IMAD R224, R121, R18, RZ ;  /* 0x0000001279e07224 */ /* 0x000fce00078e02ff */
.L_x_59:
[----:B------:R-:W-:Y:S05]  /*32f0*/  BSYNC B1 ;  /* 0x0000000000017941 */ /* 0x000fea0003800000 */
.L_x_58:
        /* <DEDUP_REMOVED lines=12> */
.L_x_61:
[----:B------:R-:W-:Y:S05]  /*33c0*/  BSYNC B1 ;  /* 0x0000000000017941 */ /* 0x000fea0003800000 */
.L_x_60:
[----:B------:R-:W-:Y:S01]  /*33d0*/  @!P4 IMAD R135, R135, R19, R224 ;  /* 0x000000138787c224 */ /* 0x000fe200078e02e0 */
[----:B------:R-:W-:Y:S04]  /*33e0*/  BSSY B1, `(.L_x_62) ;  /* 0x0000006000017945 */ /* 0x000fe80003800000 */
[----:B------:R0:W-:Y:S01]  /*33f0*/  @!P4 STG.E.U8 desc[UR46][R8.64+0x19], R135 ;  /* 0x000019870800c986 */ /* 0x0001e2000c10112e */
[----:B------:R-:W-:Y:S05]  /*3400*/  @P3 BRA `(.L_x_63) ;  /* 0x00000000000c3947 */ /* 0x000fea0003800000 */
[----:B------:R-:W2:Y:S02]  /*3410*/  LDG.E.U8 R22, desc[UR46][R218.64+0x20] ;  /* 0x0000202eda167981 */ /* 0x000ea4000c1e1100 */
[----:B--2---:R-:W-:-:S05]  /*3420*/  PRMT R121, R22, 0x8880, RZ ;  /* 0x0000888016797816 */ /* 0x004fca00000000ff */
[----:B------:R-:W-:-:S07]  /*3430*/  IMAD R224, R121, R18, RZ ;  /* 0x0000001279e07224 */ /* 0x000fce00078e02ff */
.L_x_63:
[----:B------:R-:W-:Y:S05]  /*3440*/  BSYNC B1 ;  /* 0x0000000000017941 */ /* 0x000fea0003800000 */
.L_x_62:
[----:B--2---:R-:W-:Y:S01]  /*3450*/  @!P3 IMAD R121, R136, R19, R224 ;  /* 0x000000138879b224 */ /* 0x004fe200078e02e0 */
[----:B------:R-:W-:Y:S04]  /*3460*/  BSSY B1, `(.L_x_64) ;  /* 0x0000006000017945 */ /* 0x000fe80003800000 */
[----:B------:R2:W-:Y:S01]  /*3470*/  @!P3 STG.E.U8 desc[UR46][R4.64+0x20], R121 ;  /* 0x000020790400b986 */ /* 0x0005e2000c10112e */
[----:B------:R-:W-:Y:S05]  /*3480*/  @P5 BRA `(.L_x_65) ;  /* 0x00000000000c5947 */ /* 0x000fea0003800000 */
[----:B------:R-:W2:Y:S02]  /*3490*/  LDG.E.U8 R22, desc[UR46][R218.64+0x21] ;  /* 0x0000212eda167981 */ /* 0x000ea4000c1e1100 */
[----:B--2---:R-:W-:-:S05]  /*34a0*/  PRMT R121, R22, 0x8880, RZ ;  /* 0x0000888016797816 */ /* 0x004fca00000000ff */
[----:B------:R-:W-:-:S07]  /*34b0*/  IMAD R224, R121, R18, RZ ;  /* 0x0000001279e07224 */ /* 0x000fce00078e02ff */
.L_x_65:
[----:B------:R-:W-:Y:S05]  /*34c0*/  BSYNC B1 ;  /* 0x0000000000017941 */ /* 0x000fea0003800000 */
.L_x_64:
[----:B------:R-:W-:Y:S01]  /*34d0*/  @!P5 IMAD R137, R137, R19, R224 ;  /* 0x000000138989d224 */ /* 0x000fe200078e02e0 */
[----:B------:R-:W-:Y:S04]  /*34e0*/  BSSY B1, `(.L_x_66) ;  /* 0x0000006000017945 */ /* 0x000fe80003800000 */
[----:B------:R0:W-:Y:S01]  /*34f0*/  @!P5 STG.E.U8 desc[UR46][R4.64+0x21], R137 ;  /* 0x000021890400d986 */ /* 0x0001e2000c10112e */
[----:B------:R-:W-:Y:S05]  /*3500*/  @P6 BRA `(.L_x_67) ;  /* 0x00000000000c6947 */ /* 0x000fea0003800000 */
[----:B------:R-:W2:Y:S02]  /*3510*/  LDG.E.U8 R22, desc[UR46][R222.64+0x20] ;  /* 0x0000202ede167981 */ /* 0x000ea4000c1e1100 */
[----:B--2---:R-:W-:-:S05]  /*3520*/  PRMT R121, R22, 0x8880, RZ ;  /* 0x0000888016797816 */ /* 0x004fca00000000ff */
[----:B------:R-:W-:-:S07]  /*3530*/  IMAD R224, R121, R18, RZ ;  /* 0x0000001279e07224 */ /* 0x000fce00078e02ff */
.L_x_67:
[----:B------:R-:W-:Y:S05]  /*3540*/  BSYNC B1 ;  /* 0x0000000000017941 */ /* 0x000fea0003800000 */
.L_x_66:
[----:B--2---:R-:W-:Y:S01]  /*3550*/  @!P6 IMAD R121, R138, R19, R224 ;  /* 0x000000138a79e224 */ /* 0x004fe200078e02e0 */
[----:B------:R-:W-:Y:S04]  /*3560*/  BSSY B1, `(.L_x_68) ;  /* 0x0000006000017945 */ /* 0x000fe80003800000 */
[----:B------:R2:W-:Y:S01]  /*3570*/  @!P6 STG.E.U8 desc[UR46][R8.64+0x20], R121 ;  /* 0x000020790800e986 */ /* 0x0005e2000c10112e */
[----:B------:R-:W-:Y:S05]  /*3580*/  @P1 BRA `(.L_x_69) ;  /* 0x00000000000c1947 */ /* 0x000fea0003800000 */
[----:B------:R-:W2:Y:S02]  /*3590*/  LDG.E.U8 R22, desc[UR46][R222.64+0x21] ;  /* 0x0000212ede167981 */ /* 0x000ea4000c1e1100 */
[----:B--2---:R-:W-:-:S05]  /*35a0*/  PRMT R121, R22, 0x8880, RZ ;  /* 0x0000888016797816 */ /* 0x004fca00000000ff */
[----:B------:R-:W-:-:S07]  /*35b0*/  IMAD R224, R121, R18, RZ ;  /* 0x0000001279e07224 */ /* 0x000fce00078e02ff */
.L_x_69:
[----:B------:R-:W-:Y:S05]  /*35c0*/  BSYNC B1 ;  /* 0x0000000000017941 */ /* 0x000fea0003800000 */
.L_x_68:
        /* <DEDUP_REMOVED lines=12> */
.L_x_71:
[----:B------:R-:W-:Y:S05]  /*3690*/  BSYNC B1 ;  /* 0x0000000000017941 */ /* 0x000fea0003800000 */
.L_x_70:
[----:B--2---:R-:W-:Y:S01]  /*36a0*/  @!P4 IMAD R121, R140, R19, R224 ;  /* 0x000000138c79c224 */ /* 0x004fe200078e02e0 */
[----:B------:R-:W-:Y:S04]  /*36b0*/  BSSY B1, `(.L_x_72) ;  /* 0x0000006000017945 */ /* 0x000fe80003800000 */
[----:B------:R2:W-:Y:S01]  /*36c0*/  @!P4 STG.E.U8 desc[UR46][R4.64+0x28], R121 ;  /* 0x000028790400c986 */ /* 0x0005e2000c10112e */
[----:B------:R-:W-:Y:S05]  /*36d0*/  @P3 BRA `(.L_x_73) ;  /* 0x00000000000c3947 */ /* 0x000fea0003800000 */
[----:B------:R-:W2:Y:S02]  /*36e0*/  LDG.E.U8 R22, desc[UR46][R218.64+0x29] ;  /* 0x0000292eda167981 */ /* 0x000ea4000c1e1100 */
[----:B--2---:R-:W-:-:S05]  /*36f0*/  PRMT R121, R22, 0x8880, RZ ;  /* 0x0000888016797816 */ /* 0x004fca00000000ff */
[----:B------:R-:W-:-:S07]  /*3700*/  IMAD R224, R121, R18, RZ ;  /* 0x0000001279e07224 */ /* 0x000fce00078e02ff */
.L_x_73:
[----:B------:R-:W-:Y:S05]  /*3710*/  BSYNC B1 ;  /* 0x0000000000017941 */ /* 0x000fea0003800000 */
.L_x_72:
[----:B------:R-:W-:Y:S01]  /*3720*/  @!P3 IMAD R141, R141, R19, R224 ;  /* 0x000000138d8db224 */ /* 0x000fe200078e02e0 */
[----:B------:R-:W-:Y:S04]  /*3730*/  BSSY B1, `(.L_x_74) ;  /* 0x0000006000017945 */ /* 0x000fe80003800000 */
[----:B------:R0:W-:Y:S01]  /*3740*/  @!P3 STG.E.U8 desc[UR46][R4.64+0x29], R141 ;  /* 0x0000298d0400b986 */ /* 0x0001e2000c10112e */
[----:B------:R-:W-:Y:S05]  /*3750*/  @P5 BRA `(.L_x_75) ;  /* 0x00000000000c5947 */ /* 0x000fea0003800000 */
[----:B------:R-:W2:Y:S02]  /*3760*/  LDG.E.U8 R22, desc[UR46][R222.64+0x28] ;  /* 0x0000282ede167981 */ /* 0x000ea4000c1e1100 */
[----:B--2---:R-:W-:-:S05]  /*3770*/  PRMT R121, R22, 0x8880, RZ ;  /* 0x0000888016797816 */ /* 0x004fca00000000ff */
[----:B------:R-:W-:-:S07]  /*3780*/  IMAD R224, R121, R18, RZ ;  /* 0x0000001279e07224 */ /* 0x000fce00078e02ff */
.L_x_75:
[----:B------:R-:W-:Y:S05]  /*3790*/  BSYNC B1 ;  /* 0x0000000000017941 */ /* 0x000fea0003800000 */
.L_x_74:
[----:B--2---:R-:W-:Y:S01]  /*37a0*/  @!P5 IMAD R121, R142, R19, R224 ;  /* 0x000000138e79d224 */ /* 0x004fe200078e02e0 */
[----:B------:R-:W-:Y:S04]  /*37b0*/  BSSY B1, `(.L_x_76) ;  /* 0x0000006000017945 */ /* 0x000fe80003800000 */
[----:B------:R2:W-:Y:S01]  /*37c0*/  @!P5 STG.E.U8 desc[UR46][R8.64+0x28], R121 ;  /* 0x000028790800d986 */ /* 0x0005e2000c10112e */
[----:B------:R-:W-:Y:S05]  /*37d0*/  @P6 BRA `(.L_x_77) ;  /* 0x00000000000c6947 */ /* 0x000fea0003800000 */
[----:B------:R-:W2:Y:S02]  /*37e0*/  LDG.E.U8 R22, desc[UR46][R222.64+0x29] ;  /* 0x0000292ede167981 */ /* 0x000ea4000c1e1100 */
[----:B--2---:R-:W-:-:S05]  /*37f0*/  PRMT R121, R22, 0x8880, RZ ;  /* 0x0000888016797816 */ /* 0x004fca00000000ff */
[----:B------:R-:W-:-:S07]  /*3800*/  IMAD R224, R121, R18, RZ ;  /* 0x0000001279e07224 */ /* 0x000fce00078e02ff */
.L_x_77:
[----:B------:R-:W-:Y:S05]  /*3810*/  BSYNC B1 ;  /* 0x0000000000017941 */ /* 0x000fea0003800000 */
.L_x_76:
[----:B------:R-:W-:Y:S01]  /*3820*/  @!P6 IMAD R143, R143, R19, R224 ;  /* 0x000000138f8fe224 */ /* 0x000fe200078e02e0 */
[----:B------:R-:W-:Y:S04]  /*3830*/  BSSY B1, `(.L_x_78) ;  /* 0x0000006000017945 */ /* 0x000fe80003800000 */
[----:B------:R0:W-:Y:S01]  /*3840*/  @!P6 STG.E.U8 desc[UR46][R8.64+0x29], R143 ;  /* 0x0000298f0800e986 */ /* 0x0001e2000c10112e */
[----:B------:R-:W-:Y:S05]  /*3850*/  @P1 BRA `(.L_x_79) ;  /* 0x00000000000c1947 */ /* 0x000fea0003800000 */
[----:B------:R-:W2:Y:S02]  /*3860*/  LDG.E.U8 R22, desc[UR46][R218.64+0x30] ;  /* 0x0000302eda167981 */ /* 0x000ea4000c1e1100 */
[----:B--2---:R-:W-:-:S05]  /*3870*/  PRMT R121, R22, 0x8880, RZ ;  /* 0x0000888016797816 */ /* 0x004fca00000000ff */
[----:B------:R-:W-:-:S07]  /*3880*/  IMAD R224, R121, R18, RZ ;  /* 0x0000001279e07224 */ /* 0x000fce00078e02ff */
.L_x_79:
[----:B------:R-:W-:Y:S05]  /*3890*/  BSYNC B1 ;  /* 0x0000000000017941 */ /* 0x000fea0003800000 */
.L_x_78:
        /* <DEDUP_REMOVED lines=12> */
.L_x_81:
[----:B------:R-:W-:Y:S05]  /*3960*/  BSYNC B1 ;  /* 0x0000000000017941 */ /* 0x000fea0003800000 */
.L_x_80:
[----:B------:R-:W-:Y:S01]  /*3970*/  @!P4 IMAD R145, R145, R19, R224 ;  /* 0x000000139191c224 */ /* 0x000fe200078e02e0 */
[----:B------:R-:W-:Y:S04]  /*3980*/  BSSY B1, `(.L_x_82) ;  /* 0x0000006000017945 */ /* 0x000fe80003800000 */
[----:B------:R0:W-:Y:S01]  /*3990*/  @!P4 STG.E.U8 desc[UR46][R4.64+0x31], R145 ;  /* 0x000031910400c986 */ /* 0x0001e2000c10112e */
[----:B------:R-:W-:Y:S05]  /*39a0*/  @P3 BRA `(.L_x_83) ;  /* 0x00000000000c3947 */ /* 0x000fea0003800000 */
[----:B------:R-:W2:Y:S02]  /*39b0*/  LDG.E.U8 R22, desc[UR46][R222.64+0x30] ;  /* 0x0000302ede167981 */ /* 0x000ea4000c1e1100 */
[----:B--2---:R-:W-:-:S05]  /*39c0*/  PRMT R121, R22, 0x8880, RZ ;  /* 0x0000888016797816 */ /* 0x004fca00000000ff */
[----:B------:R-:W-:-:S07]  /*39d0*/  IMAD R224, R121, R18, RZ ;  /* 0x0000001279e07224 */ /* 0x000fce00078e02ff */
.L_x_83:
[----:B------:R-:W-:Y:S05]  /*39e0*/  BSYNC B1 ;  /* 0x0000000000017941 */ /* 0x000fea0003800000 */
.L_x_82:
[----:B--2---:R-:W-:Y:S01]  /*39f0*/  @!P3 IMAD R121, R146, R19, R224 ;  /* 0x000000139279b224 */ /* 0x004fe200078e02e0 */
[----:B------:R-:W-:Y:S04]  /*3a00*/  BSSY B1, `(.L_x_84) ;  /* 0x0000006000017945 */ /* 0x000fe80003800000 */
[----:B------:R2:W-:Y:S01]  /*3a10*/  @!P3 STG.E.U8 desc[UR46][R8.64+0x30], R121 ;  /* 0x000030790800b986 */ /* 0x0005e2000c10112e */
[----:B------:R-:W-:Y:S05]  /*3a20*/  @P5 BRA `(.L_x_85) ;  /* 0x00000000000c5947 */ /* 0x000fea0003800000 */
[----:B------:R-:W2:Y:S02]  /*3a30*/  LDG.E.U8 R22, desc[UR46][R222.64+0x31] ;  /* 0x0000312ede167981 */ /* 0x000ea4000c1e1100 */
[----:B--2---:R-:W-:-:S05]  /*3a40*/  PRMT R121, R22, 0x8880, RZ ;  /* 0x0000888016797816 */ /* 0x004fca00000000ff */
[----:B------:R-:W-:-:S07]  /*3a50*/  IMAD R224, R121, R18, RZ ;  /* 0x0000001279e07224 */ /* 0x000fce00078e02ff */
.L_x_85:
[----:B------:R-:W-:Y:S05]  /*3a60*/  BSYNC B1 ;  /* 0x0000000000017941 */ /* 0x000fea0003800000 */
.L_x_84:
[----:B------:R-:W-:Y:S01]  /*3a70*/  @!P5 IMAD R147, R147, R19, R224 ;  /* 0x000000139393d224 */ /* 0x000fe200078e02e0 */
[----:B------:R-:W-:Y:S04]  /*3a80*/  BSSY B1, `(.L_x_86) ;  /* 0x0000006000017945 */ /* 0x000fe80003800000 */
[----:B------:R0:W-:Y:S01]  /*3a90*/  @!P5 STG.E.U8 desc[UR46][R8.64+0x31], R147 ;  /* 0x000031930800d986 */ /* 0x0001e2000c10112e */
[----:B------:R-:W-:Y:S05]  /*3aa0*/  @P6 BRA `(.L_x_87) ;  /* 0x00000000000c6947 */ /* 0x000fea0003800000 */
[----:B------:R-:W2:Y:S02]  /*3ab0*/  LDG.E.U8 R22, desc[UR46][R218.64+0x38] ;  /* 0x0000382eda167981 */ /* 0x000ea4000c1e1100 */
[----:B--2---:R-:W-:-:S05]  /*3ac0*/  PRMT R121, R22, 0x8880, RZ ;  /* 0x0000888016797816 */ /* 0x004fca00000000ff */
[----:B------:R-:W-:-:S07]  /*3ad0*/  IMAD R224, R121, R18, RZ ;  /* 0x0000001279e07224 */ /* 0x000fce00078e02ff */
.L_x_87:
[----:B------:R-:W-:Y:S05]  /*3ae0*/  BSYNC B1 ;  /* 0x0000000000017941 */ /* 0x000fea0003800000 */
.L_x_86:
[----:B--2---:R-:W-:Y:S01]  /*3af0*/  @!P6 IMAD R121, R148, R19, R224 ;  /* 0x000000139479e224 */ /* 0x004fe200078e02e0 */
[----:B------:R-:W-:Y:S04]  /*3b00*/  BSSY B1, `(.L_x_88) ;  /* 0x0000006000017945 */ /* 0x000fe80003800000 */
[----:B------:R2:W-:Y:S01]  /*3b10*/  @!P6 STG.E.U8 desc[UR46][R4.64+0x38], R121 ;  /* 0x000038790400e986 */ /* 0x0005e2000c10112e */
[----:B------:R-:W-:Y:S05]  /*3b20*/  @P1 BRA `(.L_x_89) ;  /* 0x00000000000c1947 */ /* 0x000fea0003800000 */
[----:B------:R-:W2:Y:S02]  /*3b30*/  LDG.E.U8 R22, desc[UR46][R218.64+0x39] ;  /* 0x0000392eda167981 */ /* 0x000ea4000c1e1100 */
[----:B--2---:R-:W-:-:S05]  /*3b40*/  PRMT R121, R22, 0x8880, RZ ;  /* 0x0000888016797816 */ /* 0x004fca00000000ff */
[----:B------:R-:W-:-:S07]  /*3b50*/  IMAD R224, R121, R18, RZ ;  /* 0x0000001279e07224 */ /* 0x000fce00078e02ff */
.L_x_89:
[----:B------:R-:W-:Y:S05]  /*3b60*/  BSYNC B1 ;  /* 0x0000000000017941 */ /* 0x000fea0003800000 */
.L_x_88:
        /* <DEDUP_REMOVED lines=12> */
.L_x_91:
[----:B------:R-:W-:Y:S05]  /*3c30*/  BSYNC B1 ;  /* 0x0000000000017941 */ /* 0x000fea0003800000 */
.L_x_90:
[----:B--2---:R-:W-:Y:S01]  /*3c40*/  @!P4 IMAD R121, R150, R19, R224 ;  /* 0x000000139679c224 */ /* 0x004fe200078e02e0 */
[----:B------:R-:W-:Y:S04]  /*3c50*/  BSSY B1, `(.L_x_92) ;  /* 0x0000006000017945 */ /* 0x000fe80003800000 */
[----:B------:R2:W-:Y:S01]  /*3c60*/  @!P4 STG.E.U8 desc[UR46][R8.64+0x38], R121 ;  /* 0x000038790800c986 */ /* 0x0005e2000c10112e */
[----:B------:R-:W-:Y:S05]  /*3c70*/  @P3 BRA `(.L_x_93) ;  /* 0x00000000000c3947 */ /* 0x000fea0003800000 */
[----:B------:R-:W2:Y:S02]  /*3c80*/  LDG.E.U8 R22, desc[UR46][R222.64+0x39] ;  /* 0x0000392ede167981 */ /* 0x000ea4000c1e1100 */
[----:B--2---:R-:W-:-:S05]  /*3c90*/  PRMT R121, R22, 0x8880, RZ ;  /* 0x0000888016797816 */ /* 0x004fca00000000ff */
[----:B------:R-:W-:-:S07]  /*3ca0*/  IMAD R224, R121, R18, RZ ;  /* 0x0000001279e07224 */ /* 0x000fce00078e02ff */
.L_x_93:
[----:B------:R-:W-:Y:S05]  /*3cb0*/  BSYNC B1 ;  /* 0x0000000000017941 */ /* 0x000fea0003800000 */
.L_x_92:
[----:B------:R-:W-:Y:S01]  /*3cc0*/  @!P3 IMAD R151, R151, R19, R224 ;  /* 0x000000139797b224 */ /* 0x000fe200078e02e0 */
[----:B------:R-:W-:Y:S04]  /*3cd0*/  BSSY B1, `(.L_x_94) ;  /* 0x0000006000017945 */ /* 0x000fe80003800000 */
[----:B------:R0:W-:Y:S01]  /*3ce0*/  @!P3 STG.E.U8 desc[UR46][R8.64+0x39], R151 ;  /* 0x000039970800b986 */ /* 0x0001e2000c10112e */
[----:B------:R-:W-:Y:S05]  /*3cf0*/  @P5 BRA `(.L_x_95) ;  /* 0x00000000000c5947 */ /* 0x000fea0003800000 */
[----:B------:R-:W2:Y:S02]  /*3d00*/  LDG.E.U8 R22, desc[UR46][R218.64+0x40] ;  /* 0x0000402eda167981 */ /* 0x000ea4000c1e1100 */
[----:B--2---:R-:W-:-:S05]  /*3d10*/  PRMT R121, R22, 0x8880, RZ ;  /* 0x0000888016797816 */ /* 0x004fca00000000ff */
[----:B------:R-:W-:-:S07]  /*3d20*/  IMAD R224, R121, R18, RZ ;  /* 0x0000001279e07224 */ /* 0x000fce00078e02ff */
.L_x_95:
[----:B------:R-:W-:Y:S05]  /*3d30*/  BSYNC B1 ;  /* 0x0000000000017941 */ /* 0x000fea0003800000 */
.L_x_94:
[----:B--2---:R-:W-:Y:S01]  /*3d40*/  @!P5 IMAD R121, R152, R19, R224 ;  /* 0x000000139879d224 */ /* 0x004fe200078e02e0 */
[----:B------:R-:W-:Y:S04]  /*3d50*/  BSSY B1, `(.L_x_96) ;  /* 0x0000006000017945 */ /* 0x000fe80003800000 */
[----:B------:R2:W-:Y:S01]  /*3d60*/  @!P5 STG.E.U8 desc[UR46][R4.64+0x40], R121 ;  /* 0x000040790400d986 */ /* 0x0005e2000c10112e */
[----:B------:R-:W-:Y:S05]  /*3d70*/  @P6 BRA `(.L_x_97) ;  /* 0x00000000000c6947 */ /* 0x000fea0003800000 */
[----:B------:R-:W2:Y:S02]  /*3d80*/  LDG.E.U8 R22, desc[UR46][R218.64+0x41] ;  /* 0x0000412eda167981 */ /* 0x000ea4000c1e1100 */
[----:B--2---:R-:W-:-:S05]  /*3d90*/  PRMT R121, R22, 0x8880, RZ ;  /* 0x0000888016797816 */ /* 0x004fca00000000ff */
[----:B------:R-:W-:-:S07]  /*3da0*/  IMAD R224, R121, R18, RZ ;  /* 0x0000001279e07224 */ /* 0x000fce00078e02ff */
.L_x_97:
[----:B------:R-:W-:Y:S05]  /*3db0*/  BSYNC B1 ;  /* 0x0000000000017941 */ /* 0x000fea0003800000 */
.L_x_96:
[----:B------:R-:W-:Y:S01]  /*3dc0*/  @!P6 IMAD R153, R153, R19, R224 ;  /* 0x000000139999e224 */ /* 0x000fe200078e02e0 */
[----:B------:R-:W-:Y:S04]  /*3dd0*/  BSSY B1, `(.L_x_98) ;  /* 0x0000006000017945 */ /* 0x000fe80003800000 */
[----:B------:R0:W-:Y:S01]  /*3de0*/  @!P6 STG.E.U8 desc[UR46][R4.64+0x41], R153 ;  /* 0x000041990400e986 */ /* 0x0001e2000c10112e */
[----:B------:R-:W-:Y:S05]  /*3df0*/  @P1 BRA `(.L_x_99) ;  /* 0x00000000000c1947 */ /* 0x000fea0003800000 */
[----:B------:R-:W2:Y:S02]  /*3e00*/  LDG.E.U8 R22, desc[UR46][R222.64+0x40] ;  /* 0x0000402ede167981 */ /* 0x000ea4000c1e1100 */
[----:B--2---:R-:W-:-:S05]  /*3e10*/  PRMT R121, R22, 0x8880, RZ ;  /* 0x0000888016797816 */ /* 0x004fca00000000ff */
[----:B------:R-:W-:-:S07]  /*3e20*/  IMAD R224, R121, R18, RZ ;  /* 0x0000001279e07224 */ /* 0x000fce00078e02ff */
.L_x_99:
[----:B------:R-:W-:Y:S05]  /*3e30*/  BSYNC B1 ;  /* 0x0000000000017941 */ /* 0x000fea0003800000 */
.L_x_98:
        /* <DEDUP_REMOVED lines=12> */
.L_x_101:
[----:B------:R-:W-:Y:S05]  /*3f00*/  BSYNC B1 ;  /* 0x0000000000017941 */ /* 0x000fea0003800000 */
.L_x_100:
[----:B------:R-:W-:Y:S01]  /*3f10*/  @!P4 IMAD R155, R155, R19, R224 ;  /* 0x000000139b9bc224 */ /* 0x000fe200078e02e0 */
[----:B------:R-:W-:Y:S04]  /*3f20*/  BSSY B1, `(.L_x_102) ;  /* 0x0000006000017945 */ /* 0x000fe80003800000 */
[----:B------:R0:W-:Y:S01]  /*3f30*/  @!P4 STG.E.U8 desc[UR46][R8.64+0x41], R155 ;  /* 0x0000419b0800c986 */ /* 0x0001e2000c10112e */
[----:B------:R-:W-:Y:S05]  /*3f40*/  @P3 BRA `(.L_x_103) ;  /* 0x00000000000c3947 */ /* 0x000fea0003800000 */
[----:B------:R-:W2:Y:S02]  /*3f50*/  LDG.E.U8 R22, desc[UR46][R218.64+0x48] ;  /* 0x0000482eda167981 */ /* 0x000ea4000c1e1100 */
[----:B--2---:R-:W-:-:S05]  /*3f60*/  PRMT R121, R22, 0x8880, RZ ;  /* 0x0000888016797816 */ /* 0x004fca00000000ff */
[----:B------:R-:W-:-:S07]  /*3f70*/  IMAD R224, R121, R18, RZ ;  /* 0x0000001279e07224 */ /* 0x000fce00078e02ff */
.L_x_103:
[----:B------:R-:W-:Y:S05]  /*3f80*/  BSYNC B1 ;  /* 0x0000000000017941 */ /* 0x000fea0003800000 */
.L_x_102:
[----:B--2---:R-:W-:Y:S01]  /*3f90*/  @!P3 IMAD R121, R156, R19, R224 ;  /* 0x000000139c79b224 */ /* 0x004fe200078e02e0 */
[----:B------:R-:W-:Y:S04]  /*3fa0*/  BSSY B1, `(.L_x_104) ;  /* 0x0000006000017945 */ /* 0x000fe80003800000 */
[----:B------:R2:W-:Y:S01]  /*3fb0*/  @!P3 STG.E.U8 desc[UR46][R4.64+0x48], R121 ;  /* 0x000048790400b986 */ /* 0x0005e2000c10112e */
[----:B------:R-:W-:Y:S05]  /*3fc0*/  @P5 BRA `(.L_x_105) ;  /* 0x00000000000c5947 */ /* 0x000fea0003800000 */
[----:B------:R-:W2:Y:S02]  /*3fd0*/  LDG.E.U8 R22, desc[UR46][R218.64+0x49] ;  /* 0x0000492eda167981 */ /* 0x000ea4000c1e1100 */
[----:B--2---:R-:W-:-:S05]  /*3fe0*/  PRMT R121, R22, 0x8880, RZ ;  /* 0x0000888016797816 */ /* 0x004fca00000000ff */
[----:B------:R-:W-:-:S07]  /*3ff0*/  IMAD R224, R121, R18, RZ ;  /* 0x0000001279e07224 */ /* 0x000fce00078e02ff */
.L_x_105:
[----:B------:R-:W-:Y:S05]  /*4000*/  BSYNC B1 ;  /* 0x0000000000017941 */ /* 0x000fea0003800000 */
.L_x_104:
[----:B------:R-:W-:Y:S01]  /*4010*/  @!P5 IMAD R157, R157, R19, R224 ;  /* 0x000000139d9dd224 */ /* 0x000fe200078e02e0 */
[----:B------:R-:W-:Y:S04]  /*4020*/  BSSY B1, `(.L_x_106) ;  /* 0x0000006000017945 */ /* 0x000fe80003800000 */
[----:B------:R0:W-:Y:S01]  /*4030*/  @!P5 STG.E.U8 desc[UR46][R4.64+0x49], R157 ;  /* 0x0000499d0400d986 */ /* 0x0001e2000c10112e */
[----:B------:R-:W-:Y:S05]  /*4040*/  @P6 BRA `(.L_x_107) ;  /* 0x00000000000c6947 */ /* 0x000fea0003800000 */
[----:B------:R-:W2:Y:S02]  /*4050*/  LDG.E.U8 R22, desc[UR46][R222.64+0x48] ;  /* 0x0000482ede167981 */ /* 0x000ea4000c1e1100 */
[----:B--2---:R-:W-:-:S05]  /*4060*/  PRMT R121, R22, 0x8880, RZ ;  /* 0x0000888016797816 */ /* 0x004fca00000000ff */
[----:B------:R-:W-:-:S07]  /*4070*/  IMAD R224, R121, R18, RZ ;  /* 0x0000001279e07224 */ /* 0x000fce00078e02ff */
.L_x_107:
[----:B------:R-:W-:Y:S05]  /*4080*/  BSYNC B1 ;  /* 0x0000000000017941 */ /* 0x000fea0003800000 */
.L_x_106:
[----:B--2---:R-:W-:Y:S01]  /*4090*/  @!P6 IMAD R121, R158, R19, R224 ;  /* 0x000000139e79e224 */ /* 0x004fe200078e02e0 */
[----:B------:R-:W-:Y:S04]  /*40a0*/  BSSY B1, `(.L_x_108) ;  /* 0x0000006000017945 */ /* 0x000fe80003800000 */
[----:B------:R2:W-:Y:S01]  /*40b0*/  @!P6 STG.E.U8 desc[UR46][R8.64+0x48], R121 ;  /* 0x000048790800e986 */ /* 0x0005e2000c10112e */
[----:B------:R-:W-:Y:S05]  /*40c0*/  @P1 BRA `(.L_x_109) ;  /* 0x00000000000c1947 */ /* 0x000fea0003800000 */
[----:B------:R-:W2:Y:S02]  /*40d0*/  LDG.E.U8 R22, desc[UR46][R222.64+0x49] ;  /* 0x0000492ede167981 */ /* 0x000ea4000c1e1100 */
[----:B--2---:R-:W-:-:S05]  /*40e0*/  PRMT R121, R22, 0x8880, RZ ;  /* 0x0000888016797816 */ /* 0x004fca00000000ff */
[----:B------:R-:W-:-:S07]  /*40f0*/  IMAD R224, R121, R18, RZ ;  /* 0x0000001279e07224 */ /* 0x000fce00078e02ff */
.L_x_109:
[----:B------:R-:W-:Y:S05]  /*4100*/  BSYNC B1 ;  /* 0x0000000000017941 */ /* 0x000fea0003800000 */
.L_x_108:
        /* <DEDUP_REMOVED lines=12> */
.L_x_111:
[----:B------:R-:W-:Y:S05]  /*41d0*/  BSYNC B1 ;  /* 0x0000000000017941 */ /* 0x000fea0003800000 */
.L_x_110:
[----:B--2---:R-:W-:Y:S01]  /*41e0*/  @!P4 IMAD R121, R160, R19, R224 ;  /* 0x00000013a079c224 */ /* 0x004fe200078e02e0 */
[----:B------:R-:W-:Y:S04]  /*41f0*/  BSSY B1, `(.L_x_112) ;  /* 0x0000006000017945 */ /* 0x000fe80003800000 */
[----:B------:R2:W-:Y:S01]  /*4200*/  @!P4 STG.E.U8 desc[UR46][R4.64+0x50], R121 ;  /* 0x000050790400c986 */ /* 0x0005e2000c10112e */
[----:B------:R-:W-:Y:S05]  /*4210*/  @P3 BRA `(.L_x_113) ;  /* 0x00000000000c3947 */ /* 0x000fea0003800000 */
[----:B------:R-:W2:Y:S02]  /*4220*/  LDG.E.U8 R22, desc[UR46][R218.64+0x51] ;  /* 0x0000512eda167981 */ /* 0x000ea4000c1e1100 */
[----:B--2---:R-:W-:-:S05]  /*4230*/  PRMT R121, R22, 0x8880, RZ ;  /* 0x0000888016797816 */ /* 0x004fca00000000ff */
[----:B------:R-:W-:-:S07]  /*4240*/  IMAD R224, R121, R18, RZ ;  /* 0x0000001279e07224 */ /* 0x000fce00078e02ff */
.L_x_113:
[----:B------:R-:W-:Y:S05]  /*4250*/  BSYNC B1 ;  /* 0x0000000000017941 */ /* 0x000fea0003800000 */
.L_x_112:
[----:B------:R-:W-:Y:S01]  /*4260*/  @!P3 IMAD R161, R161, R19, R224 ;  /* 0x00000013a1a1b224 */ /* 0x000fe200078e02e0 */
[----:B------:R-:W-:Y:S04]  /*4270*/  BSSY B1, `(.L_x_114) ;  /* 0x0000006000017945 */ /* 0x000fe80003800000 */
[----:B------:R0:W-:Y:S01]  /*4280*/  @!P3 STG.E.U8 desc[UR46][R4.64+0x51], R161 ;  /* 0x000051a10400b986 */ /* 0x0001e2000c10112e */
[----:B------:R-:W-:Y:S05]  /*4290*/  @P5 BRA `(.L_x_115) ;  /* 0x00000000000c5947 */ /* 0x000fea0003800000 */
[----:B------:R-:W2:Y:S02]  /*42a0*/  LDG.E.U8 R22, desc[UR46][R222.64+0x50] ;  /* 0x0000502ede167981 */ /* 0x000ea4000c1e1100 */
[----:B--2---:R-:W-:-:S05]  /*42b0*/  PRMT R121, R22, 0x8880, RZ ;  /* 0x0000888016797816 */ /* 0x004fca00000000ff */
[----:B------:R-:W-:-:S07]  /*42c0*/  IMAD R224, R121, R18, RZ ;  /* 0x0000001279e07224 */ /* 0x000fce00078e02ff */
.L_x_115:
[----:B------:R-:W-:Y:S05]  /*42d0*/  BSYNC B1 ;  /* 0x0000000000017941 */ /* 0x000fea0003800000 */
.L_x_114:
[----:B--2---:R-:W-:Y:S01]  /*42e0*/  @!P5 IMAD R121, R162, R19, R224 ;  /* 0x00000013a279d224 */ /* 0x004fe200078e02e0 */
[----:B------:R-:W-:Y:S04]  /*42f0*/  BSSY B1, `(.L_x_116) ;  /* 0x0000006000017945 */ /* 0x000fe80003800000 */
[----:B------:R2:W-:Y:S01]  /*4300*/  @!P5 STG.E.U8 desc[UR46][R8.64+0x50], R121 ;  /* 0x000050790800d986 */ /* 0x0005e2000c10112e */
[----:B------:R-:W-:Y:S05]  /*4310*/  @P6 BRA `(.L_x_117) ;  /* 0x00000000000c6947 */ /* 0x000fea0003800000 */
[----:B------:R-:W2:Y:S02]  /*4320*/  LDG.E.U8 R22, desc[UR46][R222.64+0x51] ;  /* 0x0000512ede167981 */ /* 0x000ea4000c1e1100 */
[----:B--2---:R-:W-:-:S05]  /*4330*/  PRMT R121, R22, 0x8880, RZ ;  /* 0x0000888016797816 */ /* 0x004fca00000000ff */
[----:B------:R-:W-:-:S07]  /*4340*/  IMAD R224, R121, R18, RZ ;  /* 0x0000001279e07224 */ /* 0x000fce00078e02ff */
.L_x_117:
[----:B------:R-:W-:Y:S05]  /*4350*/  BSYNC B1 ;  /* 0x0000000000017941 */ /* 0x000fea0003800000 */
.L_x_116:
[----:B------:R-:W-:Y:S01]  /*4360*/  @!P6 IMAD R163, R163, R19, R224 ;  /* 0x00000013a3a3e224 */ /* 0x000fe200078e02e0 */
[----:B------:R-:W-:Y:S04]  /*4370*/  BSSY B1, `(.L_x_118) ;  /* 0x0000006000017945 */ /* 0x000fe80003800000 */
[----:B------:R0:W-:Y:S01]  /*4380*/  @!P6 STG.E.U8 desc[UR46][R8.64+0x51], R163 ;  /* 0x000051a30800e986 */ /* 0x0001e2000c10112e */
[----:B------:R-:W-:Y:S05]  /*4390*/  @P1 BRA `(.L_x_119) ;  /* 0x00000000000c1947 */ /* 0x000fea0003800000 */
[----:B------:R-:W2:Y:S02]  /*43a0*/  LDG.E.U8 R22, desc[UR46][R218.64+0x58] ;  /* 0x0000582eda167981 */ /* 0x000ea4000c1e1100 */
[----:B--2---:R-:W-:-:S05]  /*43b0*/  PRMT R121, R22, 0x8880, RZ ;  /* 0x0000888016797816 */ /* 0x004fca00000000ff */
[----:B------:R-:W-:-:S07]  /*43c0*/  IMAD R224, R121, R18, RZ ;  /* 0x0000001279e07224 */ /* 0x000fce00078e02ff */
.L_x_119:
[----:B------:R-:W-:Y:S05]  /*43d0*/  BSYNC B1 ;  /* 0x0000000000017941 */ /* 0x000fea0003800000 */
.L_x_118:
        /* <DEDUP_REMOVED lines=12> */
.L_x_121:
[----:B------:R-:W-:Y:S05]  /*44a0*/  BSYNC B1 ;  /* 0x0000000000017941 */ /* 0x000fea0003800000 */
.L_x_120:
[----:B------:R-:W-:Y:S01]  /*44b0*/  @!P4 IMAD R165, R165, R19, R224 ;  /* 0x00000013a5a5c224 */ /* 0x000fe200078e02e0 */
[----:B------:R-:W-:Y:S04]  /*44c0*/  BSSY B1, `(.L_x_122) ;  /* 0x0000006000017945 */ /* 0x000fe80003800000 */
[----:B------:R0:W-:Y:S01]  /*44d0*/  @!P4 STG.E.U8 desc[UR46][R4.64+0x59], R165 ;  /* 0x000059a50400c986 */ /* 0x0001e2000c10112e */
[----:B------:R-:W-:Y:S05]  /*44e0*/  @P3 BRA `(.L_x_123) ;  /* 0x00000000000c3947 */ /* 0x000fea0003800000 */
[----:B------:R-:W2:Y:S02]  /*44f0*/  LDG.E.U8 R22, desc[UR46][R222.64+0x58] ;  /* 0x0000582ede167981 */ /* 0x000ea4000c1e1100 */
[----:B--2---:R-:W-:-:S05]  /*4500*/  PRMT R121, R22, 0x8880, RZ ;  /* 0x0000888016797816 */ /* 0x004fca00000000ff */
[----:B------:R-:W-:-:S07]  /*4510*/  IMAD R224, R121, R18, RZ ;  /* 0x0000001279e07224 */ /* 0x000fce00078e02ff */
.L_x_123:
[----:B------:R-:W-:Y:S05]  /*4520*/  BSYNC B1 ;  /* 0x0000000000017941 */ /* 0x000fea0003800000 */
.L_x_122:
[----:B--2---:R-:W-:Y:S01]  /*4530*/  @!P3 IMAD R121, R166, R19, R224 ;  /* 0x00000013a679b224 */ /* 0x004fe200078e02e0 */
[----:B------:R-:W-:Y:S04]  /*4540*/  BSSY B1, `(.L_x_124) ;  /* 0x0000006000017945 */ /* 0x000fe80003800000 */
[----:B------:R2:W-:Y:S01]  /*4550*/  @!P3 STG.E.U8 desc[UR46][R8.64+0x58], R121 ;  /* 0x000058790800b986 */ /* 0x0005e2000c10112e */
[----:B------:R-:W-:Y:S05]  /*4560*/  @P5 BRA `(.L_x_125) ;  /* 0x00000000000c5947 */ /* 0x000fea0003800000 */
[----:B------:R-:W2:Y:S02]  /*4570*/  LDG.E.U8 R22, desc[UR46][R222.64+0x59] ;  /* 0x0000592ede167981 */ /* 0x000ea4000c1e1100 */
[----:B--2---:R-:W-:-:S05]  /*4580*/  PRMT R121, R22, 0x8880, RZ ;  /* 0x0000888016797816 */ /* 0x004fca00000000ff */
[----:B------:R-:W-:-:S07]  /*4590*/  IMAD R224, R121, R18, RZ ;  /* 0x0000001279e07224 */ /* 0x000fce00078e02ff */
.L_x_125:
[----:B------:R-:W-:Y:S05]  /*45a0*/  BSYNC B1 ;  /* 0x0000000000017941 */ /* 0x000fea0003800000 */
.L_x_124:
[----:B------:R-:W-:Y:S01]  /*45b0*/  @!P5 IMAD R167, R167, R19, R224 ;  /* 0x00000013a7a7d224 */ /* 0x000fe200078e02e0 */
[----:B------:R-:W-:Y:S04]  /*45c0*/  BSSY B1, `(.L_x_126) ;  /* 0x0000006000017945 */ /* 0x000fe80003800000 */
[----:B------:R0:W-:Y:S01]  /*45d0*/  @!P5 STG.E.U8 desc[UR46][R8.64+0x59], R167 ;  /* 0x000059a70800d986 */ /* 0x0001e2000c10112e */
[----:B------:R-:W-:Y:S05]  /*45e0*/  @P6 BRA `(.L_x_127) ;  /* 0x00000000000c6947 */ /* 0x000fea0003800000 */
[----:B------:R-:W2:Y:S02]  /*45f0*/  LDG.E.U8 R22, desc[UR46][R218.64+0x60] ;  /* 0x0000602eda167981 */ /* 0x000ea4000c1e1100 */
[----:B--2---:R-:W-:-:S05]  /*4600*/  PRMT R121, R22, 0x8880, RZ ;  /* 0x0000888016797816 */ /* 0x004fca00000000ff */
[----:B------:R-:W-:-:S07]  /*4610*/  IMAD R224, R121, R18, RZ ;  /* 0x0000001279e07224 */ /* 0x000fce00078e02ff */
.L_x_127:
[----:B------:R-:W-:Y:S05]  /*4620*/  BSYNC B1 ;  /* 0x0000000000017941 */ /* 0x000fea0003800000 */
.L_x_126:
[----:B--2---:R-:W-:Y:S01]  /*4630*/  @!P6 IMAD R121, R168, R19, R224 ;  /* 0x00000013a879e224 */ /* 0x004fe200078e02e0 */
[----:B------:R-:W-:Y:S04]  /*4640*/  BSSY B1, `(.L_x_128) ;  /* 0x0000006000017945 */ /* 0x000fe80003800000 */
[----:B------:R2:W-:Y:S01]  /*4650*/  @!P6 STG.E.U8 desc[UR46][R4.64+0x60], R121 ;  /* 0x000060790400e986 */ /* 0x0005e2000c10112e */
[----:B------:R-:W-:Y:S05]  /*4660*/  @P1 BRA `(.L_x_129) ;  /* 0x00000000000c1947 */ /* 0x000fea0003800000 */
[----:B------:R-:W2:Y:S02]  /*4670*/  LDG.E.U8 R22, desc[UR46][R218.64+0x61] ;  /* 0x0000612eda167981 */ /* 0x000ea4000c1e1100 */
[----:B--2---:R-:W-:-:S05]  /*4680*/  PRMT R121, R22, 0x8880, RZ ;  /* 0x0000888016797816 */ /* 0x004fca00000000ff */
[----:B------:R-:W-:-:S07]  /*4690*/  IMAD R224, R121, R18, RZ ;  /* 0x0000001279e07224 */ /* 0x000fce00078e02ff */
.L_x_129:
[----:B------:R-:W-:Y:S05]  /*46a0*/  BSYNC B1 ;  /* 0x0000000000017941 */ /* 0x000fea0003800000 */
.L_x_128:
        /* <DEDUP_REMOVED lines=12> */
.L_x_131:
[----:B------:R-:W-:Y:S05]  /*4770*/  BSYNC B1 ;  /* 0x0000000000017941 */ /* 0x000fea0003800000 */
.L_x_130:
[----:B--2---:R-:W-:Y:S01]  /*4780*/  @!P4 IMAD R121, R170, R19, R224 ;  /* 0x00000013aa79c224 */ /* 0x004fe200078e02e0 */
[----:B------:R-:W-:Y:S04]  /*4790*/  BSSY B1, `(.L_x_132) ;  /* 0x0000006000017945 */ /* 0x000fe80003800000 */
[----:B------:R2:W-:Y:S01]  /*47a0*/  @!P4 STG.E.U8 desc[UR46][R8.64+0x60], R121 ;  /* 0x000060790800c986 */ /* 0x0005e2000c10112e */
[----:B------:R-:W-:Y:S05]  /*47b0*/  @P3 BRA `(.L_x_133) ;  /* 0x00000000000c3947 */ /* 0x000fea0003800000 */
[----:B------:R-:W2:Y:S02]  /*47c0*/  LDG.E.U8 R22, desc[UR46][R222.64+0x61] ;  /* 0x0000612ede167981 */ /* 0x000ea4000c1e1100 */
[----:B--2---:R-:W-:-:S05]  /*47d0*/  PRMT R121, R22, 0x8880, RZ ;  /* 0x0000888016797816 */ /* 0x004fca00000000ff */
[----:B------:R-:W-:-:S07]  /*47e0*/  IMAD R224, R121, R18, RZ ;  /* 0x0000001279e07224 */ /* 0x000fce00078e02ff */
.L_x_133:
[----:B------:R-:W-:Y:S05]  /*47f0*/  BSYNC B1 ;  /* 0x0000000000017941 */ /* 0x000fea0003800000 */
.L_x_132:
[----:B------:R-:W-:Y:S01]  /*4800*/  @!P3 IMAD R171, R171, R19, R224 ;  /* 0x00000013ababb224 */ /* 0x000fe200078e02e0 */
[----:B------:R-:W-:Y:S04]  /*4810*/  BSSY B1, `(.L_x_134) ;  /* 0x0000006000017945 */ /* 0x000fe80003800000 */
[----:B------:R0:W-:Y:S01]  /*4820*/  @!P3 STG.E.U8 desc[UR46][R8.64+0x61], R171 ;  /* 0x000061ab0800b986 */ /* 0x0001e2000c10112e */
[----:B------:R-:W-:Y:S05]  /*4830*/  @P5 BRA `(.L_x_135) ;  /* 0x00000000000c5947 */ /* 0x000fea0003800000 */
[----:B------:R-:W2:Y:S02]  /*4840*/  LDG.E.U8 R22, desc[UR46][R218.64+0x68] ;  /* 0x0000682eda167981 */ /* 0x000ea4000c1e1100 */
[----:B--2---:R-:W-:-:S05]  /*4850*/  PRMT R121, R22, 0x8880, RZ ;  /* 0x0000888016797816 */ /* 0x004fca00000000ff */
[----:B------:R-:W-:-:S07]  /*4860*/  IMAD R224, R121, R18, RZ ;  /* 0x0000001279e07224 */ /* 0x000fce00078e02ff */
.L_x_135:
[----:B------:R-:W-:Y:S05]  /*4870*/  BSYNC B1 ;  /* 0x0000000000017941 */ /* 0x000fea0003800000 */
.L_x_134:
[----:B--2---:R-:W-:Y:S01]  /*4880*/  @!P5 IMAD R121, R172, R19, R224 ;  /* 0x00000013ac79d224 */ /* 0x004fe200078e02e0 */
[----:B------:R-:W-:Y:S04]  /*4890*/  BSSY B1, `(.L_x_136) ;  /* 0x0000006000017945 */ /* 0x000fe80003800000 */
[----:B------:R2:W-:Y:S01]  /*48a0*/  @!P5 STG.E.U8 desc[UR46][R4.64+0x68], R121 ;  /* 0x000068790400d986 */ /* 0x0005e2000c10112e */
[----:B------:R-:W-:Y:S05]  /*48b0*/  @P6 BRA `(.L_x_137) ;  /* 0x00000000000c6947 */ /* 0x000fea0003800000 */
[----:B------:R-:W2:Y:S02]  /*48c0*/  LDG.E.U8 R22, desc[UR46][R218.64+0x69] ;  /* 0x0000692eda167981 */ /* 0x000ea4000c1e1100 */
[----:B--2---:R-:W-:-:S05]  /*48d0*/  PRMT R121, R22, 0x8880, RZ ;  /* 0x0000888016797816 */ /* 0x004fca00000000ff */
[----:B------:R-:W-:-:S07]  /*48e0*/  IMAD R224, R121, R18, RZ ;  /* 0x0000001279e07224 */ /* 0x000fce00078e02ff */
.L_x_137:
[----:B------:R-:W-:Y:S05]  /*48f0*/  BSYNC B1 ;  /* 0x0000000000017941 */ /* 0x000fea0003800000 */
.L_x_136:
[----:B------:R-:W-:Y:S01]  /*4900*/  @!P6 IMAD R173, R173, R19, R224 ;  /* 0x00000013adade224 */ /* 0x000fe200078e02e0 */
[----:B------:R-:W-:Y:S04]  /*4910*/  BSSY B1, `(.L_x_138) ;  /* 0x0000006000017945 */ /* 0x000fe80003800000 */
[----:B------:R0:W-:Y:S01]  /*4920*/  @!P6 STG.E.U8 desc[UR46][R4.64+0x69], R173 ;  /* 0x000069ad0400e986 */ /* 0x0001e2000c10112e */
[----:B------:R-:W-:Y:S05]  /*4930*/  @P1 BRA `(.L_x_139) ;  /* 0x00000000000c1947 */ /* 0x000fea0003800000 */
[----:B------:R-:W2:Y:S02]  /*4940*/  LDG.E.U8 R22, desc[UR46][R222.64+0x68] ;  /* 0x0000682ede167981 */ /* 0x000ea4000c1e1100 */
[----:B--2---:R-:W-:-:S05]  /*4950*/  PRMT R121, R22, 0x8880, RZ ;  /* 0x0000888016797816 */ /* 0x004fca00000000ff */
[----:B------:R-:W-:-:S07]  /*4960*/  IMAD R224, R121, R18, RZ ;  /* 0x0000001279e07224 */ /* 0x000fce00078e02ff */
.L_x_139:
[----:B------:R-:W-:Y:S05]  /*4970*/  BSYNC B1 ;  /* 0x0000000000017941 */ /* 0x000fea0003800000 */
.L_x_138:
        /* <DEDUP_REMOVED lines=12> */
.L_x_141:
[----:B------:R-:W-:Y:S05]  /*4a40*/  BSYNC B1 ;  /* 0x0000000000017941 */ /* 0x000fea0003800000 */
.L_x_140:
[----:B------:R-:W-:Y:S01]  /*4a50*/  @!P4 IMAD R175, R175, R19, R224 ;  /* 0x00000013afafc224 */ /* 0x000fe200078e02e0 */
[----:B------:R-:W-:Y:S04]  /*4a60*/  BSSY B1, `(.L_x_142) ;  /* 0x0000006000017945 */ /* 0x000fe80003800000 */
[----:B------:R0:W-:Y:S01]  /*4a70*/  @!P4 STG.E.U8 desc[UR46][R8.64+0x69], R175 ;  /* 0x000069af0800c986 */ /* 0x0001e2000c10112e */
[----:B------:R-:W-:Y:S05]  /*4a80*/  @P3 BRA `(.L_x_143) ;  /* 0x00000000000c3947 */ /* 0x000fea0003800000 */
[----:B------:R-:W2:Y:S02]  /*4a90*/  LDG.E.U8 R22, desc[UR46][R218.64+0x70] ;  /* 0x0000702eda167981 */ /* 0x000ea4000c1e1100 */
[----:B--2---:R-:W-:-:S05]  /*4aa0*/  PRMT R121, R22, 0x8880, RZ ;  /* 0x0000888016797816 */ /* 0x004fca00000000ff */
[----:B------:R-:W-:-:S07]  /*4ab0*/  IMAD R224, R121, R18, RZ ;  /* 0x0000001279e07224 */ /* 0x000fce00078e02ff */
.L_x_143:
[----:B------:R-:W-:Y:S05]  /*4ac0*/  BSYNC B1 ;  /* 0x0000000000017941 */ /* 0x000fea0003800000 */
.L_x_142:
[----:B--2---:R-:W-:Y:S01]  /*4ad0*/  @!P3 IMAD R121, R176, R19, R224 ;  /* 0x00000013b079b224 */ /* 0x004fe200078e02e0 */
[----:B------:R-:W-:Y:S04]  /*4ae0*/  BSSY B1, `(.L_x_144) ;  /* 0x0000006000017945 */ /* 0x000fe80003800000 */
[----:B------:R2:W-:Y:S01]  /*4af0*/  @!P3 STG.E.U8 desc[UR46][R4.64+0x70], R121 ;  /* 0x000070790400b986 */ /* 0x0005e2000c10112e */
[----:B------:R-:W-:Y:S05]  /*4b00*/  @P5 BRA `(.L_x_145) ;  /* 0x00000000000c5947 */ /* 0x000fea0003800000 */
[----:B------:R-:W2:Y:S02]  /*4b10*/  LDG.E.U8 R22, desc[UR46][R218.64+0x71] ;  /* 0x0000712eda167981 */ /* 0x000ea4000c1e1100 */
[----:B--2---:R-:W-:-:S05]  /*4b20*/  PRMT R121, R22, 0x8880, RZ ;  /* 0x0000888016797816 */ /* 0x004fca00000000ff */
[----:B------:R-:W-:-:S07]  /*4b30*/  IMAD R224, R121, R18, RZ ;  /* 0x0000001279e07224 */ /* 0x000fce00078e02ff */
.L_x_145:
[----:B------:R-:W-:Y:S05]  /*4b40*/  BSYNC B1 ;  /* 0x0000000000017941 */ /* 0x000fea0003800000 */
.L_x_144:
[----:B------:R-:W-:Y:S01]  /*4b50*/  @!P5 IMAD R177, R177, R19, R224 ;  /* 0x00000013b1b1d224 */ /* 0x000fe200078e02e0 */
[----:B------:R-:W-:Y:S04]  /*4b60*/  BSSY B1, `(.L_x_146) ;  /* 0x0000006000017945 */ /* 0x000fe80003800000 */
[----:B------:R0:W-:Y:S01]  /*4b70*/  @!P5 STG.E.U8 desc[UR46][R4.64+0x71], R177 ;  /* 0x000071b10400d986 */ /* 0x0001e2000c10112e */
[----:B------:R-:W-:Y:S05]  /*4b80*/  @P6 BRA `(.L_x_147) ;  /* 0x00000000000c6947 */ /* 0x000fea0003800000 */
[----:B------:R-:W2:Y:S02]  /*4b90*/  LDG.E.U8 R22, desc[UR46][R222.64+0x70] ;  /* 0x0000702ede167981 */ /* 0x000ea4000c1e1100 */
[----:B--2---:R-:W-:-:S05]  /*4ba0*/  PRMT R121, R22, 0x8880, RZ ;  /* 0x0000888016797816 */ /* 0x004fca00000000ff */
[----:B------:R-:W-:-:S07]  /*4bb0*/  IMAD R224, R121, R18, RZ ;  /* 0x0000001279e07224 */ /* 0x000fce00078e02ff */
.L_x_147:
[----:B------:R-:W-:Y:S05]  /*4bc0*/  BSYNC B1 ;  /* 0x0000000000017941 */ /* 0x000fea0003800000 */
.L_x_146:
[----:B--2---:R-:W-:Y:S01]  /*4bd0*/  @!P6 IMAD R121, R178, R19, R224 ;  /* 0x00000013b279e224 */ /* 0x004fe200078e02e0 */
[----:B------:R-:W-:Y:S04]  /*4be0*/  BSSY B1, `(.L_x_148) ;  /* 0x0000006000017945 */ /* 0x000fe80003800000 */
[----:B------:R2:W-:Y:S01]  /*4bf0*/  @!P6 STG.E.U8 desc[UR46][R8.64+0x70], R121 ;  /* 0x000070790800e986 */ /* 0x0005e2000c10112e */
[----:B------:R-:W-:Y:S05]  /*4c00*/  @P1 BRA `(.L_x_149) ;  /* 0x00000000000c1947 */ /* 0x000fea0003800000 */
[----:B------:R-:W2:Y:S02]  /*4c10*/  LDG.E.U8 R22, desc[UR46][R222.64+0x71] ;  /* 0x0000712ede167981 */ /* 0x000ea4000c1e1100 */
[----:B--2---:R-:W-:-:S05]  /*4c20*/  PRMT R121, R22, 0x8880, RZ ;  /* 0x0000888016797816 */ /* 0x004fca00000000ff */
[----:B------:R-:W-:-:S07]  /*4c30*/  IMAD R224, R121, R18, RZ ;  /* 0x0000001279e07224 */ /* 0x000fce00078e02ff */
.L_x_149:
[----:B------:R-:W-:Y:S05]  /*4c40*/  BSYNC B1 ;  /* 0x0000000000017941 */ /* 0x000fea0003800000 */
.L_x_148:
        /* <DEDUP_REMOVED lines=12> */
.L_x_151:
[----:B------:R-:W-:Y:S05]  /*4d10*/  BSYNC B1 ;  /* 0x0000000000017941 */ /* 0x000fea0003800000 */
.L_x_150:
[----:B--2---:R-:W-:Y:S01]  /*4d20*/  @!P4 IMAD R121, R180, R19, R224 ;  /* 0x00000013b479c224 */ /* 0x004fe200078e02e0 */
[----:B------:R-:W-:Y:S04]  /*4d30*/  BSSY B1, `(.L_x_152) ;  /* 0x0000006000017945 */ /* 0x000fe80003800000 */
[----:B------:R2:W-:Y:S01]  /*4d40*/  @!P4 STG.E.U8 desc[UR46][R4.64+0x78], R121 ;  /* 0x000078790400c986 */ /* 0x0005e2000c10112e */
[----:B------:R-:W-:Y:S05]  /*4d50*/  @P3 BRA `(.L_x_153) ;  /* 0x00000000000c3947 */ /* 0x000fea0003800000 */
[----:B------:R-:W2:Y:S02]  /*4d60*/  LDG.E.U8 R22, desc[UR46][R218.64+0x79] ;  /* 0x0000792eda167981 */ /* 0x000ea4000c1e1100 */
[----:B--2---:R-:W-:-:S05]  /*4d70*/  PRMT R121, R22, 0x8880, RZ ;  /* 0x0000888016797816 */ /* 0x004fca00000000ff */
[----:B------:R-:W-:-:S07]  /*4d80*/  IMAD R224, R121, R18, RZ ;  /* 0x0000001279e07224 */ /* 0x000fce00078e02ff */
.L_x_153:
[----:B------:R-:W-:Y:S05]  /*4d90*/  BSYNC B1 ;  /* 0x0000000000017941 */ /* 0x000fea0003800000 */
.L_x_152:
[----:B------:R-:W-:Y:S01]  /*4da0*/  @!P3 IMAD R181, R181, R19, R224 ;  /* 0x00000013b5b5b224 */ /* 0x000fe200078e02e0 */
[----:B------:R-:W-:Y:S04]  /*4db0*/  BSSY B1, `(.L_x_154) ;  /* 0x0000006000017945 */ /* 0x000fe80003800000 */
[----:B------:R0:W-:Y:S01]  /*4dc0*/  @!P3 STG.E.U8 desc[UR46][R4.64+0x79], R181 ;  /* 0x000079b50400b986 */ /* 0x0001e2000c10112e */
[----:B------:R-:W-:Y:S05]  /*4dd0*/  @P5 BRA `(.L_x_155) ;  /* 0x00000000000c5947 */ /* 0x000fea0003800000 */
[----:B------:R-:W2:Y:S02]  /*4de0*/  LDG.E.U8 R22, desc[UR46][R222.64+0x78] ;  /* 0x0000782ede167981 */ /* 0x000ea4000c1e1100 */
[----:B--2---:R-:W-:-:S05]  /*4df0*/  PRMT R121, R22, 0x8880, RZ ;  /* 0x0000888016797816 */ /* 0x004fca00000000ff */
[----:B------:R-:W-:-:S07]  /*4e00*/  IMAD R224, R121, R18, RZ ;  /* 0x0000001279e07224 */ /* 0x000fce00078e02ff */
.L_x_155:
[----:B------:R-:W-:Y:S05]  /*4e10*/  BSYNC B1 ;  /* 0x0000000000017941 */ /* 0x000fea0003800000 */
.L_x_154:
[----:B--2---:R-:W-:Y:S01]  /*4e20*/  @!P5 IMAD R121, R182, R19, R224 ;  /* 0x00000013b679d224 */ /* 0x004fe200078e02e0 */
[----:B------:R-:W-:Y:S04]  /*4e30*/  BSSY B1, `(.L_x_156) ;  /* 0x0000006000017945 */ /* 0x000fe80003800000 */
[----:B------:R2:W-:Y:S01]  /*4e40*/  @!P5 STG.E.U8 desc[UR46][R8.64+0x78], R121 ;  /* 0x000078790800d986 */ /* 0x0005e2000c10112e */
[----:B------:R-:W-:Y:S05]  /*4e50*/  @P6 BRA `(.L_x_157) ;  /* 0x00000000000c6947 */ /* 0x000fea0003800000 */
[----:B------:R-:W2:Y:S02]  /*4e60*/  LDG.E.U8 R22, desc[UR46][R222.64+0x79] ;  /* 0x0000792ede167981 */ /* 0x000ea4000c1e1100 */
[----:B--2---:R-:W-:-:S05]  /*4e70*/  PRMT R121, R22, 0x8880, RZ ;  /* 0x0000888016797816 */ /* 0x004fca00000000ff */
[----:B------:R-:W-:-:S07]  /*4e80*/  IMAD R224, R121, R18, RZ ;  /* 0x0000001279e07224 */ /* 0x000fce00078e02ff */
.L_x_157:
[----:B------:R-:W-:Y:S05]  /*4e90*/  BSYNC B1 ;  /* 0x0000000000017941 */ /* 0x000fea0003800000 */
.L_x_156:
[----:B------:R-:W-:Y:S01]  /*4ea0*/  @!P6 IMAD R183, R183, R19, R224 ;  /* 0x00000013b7b7e224 */ /* 0x000fe200078e02e0 */
[----:B------:R-:W-:Y:S04]  /*4eb0*/  BSSY B1, `(.L_x_158) ;  /* 0x0000006000017945 */ /* 0x000fe80003800000 */
[----:B------:R0:W-:Y:S01]  /*4ec0*/  @!P6 STG.E.U8 desc[UR46][R8.64+0x79], R183 ;  /* 0x000079b70800e986 */ /* 0x0001e2000c10112e */
[----:B------:R-:W-:Y:S05]  /*4ed0*/  @P1 BRA `(.L_x_159) ;  /* 0x00000000000c1947 */ /* 0x000fea0003800000 */
[----:B------:R-:W2:Y:S02]  /*4ee0*/  LDG.E.U8 R22, desc[UR46][R218.64+0x80] ;  /* 0x0000802eda167981 */ /* 0x000ea4000c1e1100 */
[----:B--2---:R-:W-:-:S05]  /*4ef0*/  PRMT R121, R22, 0x8880, RZ ;  /* 0x0000888016797816 */ /* 0x004fca00000000ff */
[----:B------:R-:W-:-:S07]  /*4f00*/  IMAD R224, R121, R18, RZ ;  /* 0x0000001279e07224 */ /* 0x000fce00078e02ff */
.L_x_159:
[----:B------:R-:W-:Y:S05]  /*4f10*/  BSYNC B1 ;  /* 0x0000000000017941 */ /* 0x000fea0003800000 */
.L_x_158:
        /* <DEDUP_REMOVED lines=12> */
.L_x_161:
[----:B------:R-:W-:Y:S05]  /*4fe0*/  BSYNC B1 ;  /* 0x0000000000017941 */ /* 0x000fea0003800000 */
.L_x_160:
[----:B------:R-:W-:Y:S01]  /*4ff0*/  @!P4 IMAD R185, R185, R19, R224 ;  /* 0x00000013b9b9c224 */ /* 0x000fe200078e02e0 */
[----:B------:R-:W-:Y:S04]  /*5000*/  BSSY B1, `(.L_x_162) ;  /* 0x0000006000017945 */ /* 0x000fe80003800000 */
[----:B------:R0:W-:Y:S01]  /*5010*/  @!P4 STG.E.U8 desc[UR46][R4.64+0x81], R185 ;  /* 0x000081b90400c986 */ /* 0x0001e2000c10112e */
[----:B------:R-:W-:Y:S05]  /*5020*/  @P3 BRA `(.L_x_163) ;  /* 0x00000000000c3947 */ /* 0x000fea0003800000 */
[----:B------:R-:W2:Y:S02]  /*5030*/  LDG.E.U8 R22, desc[UR46][R222.64+0x80] ;  /* 0x0000802ede167981 */ /* 0x000ea4000c1e1100 */
[----:B--2---:R-:W-:-:S05]  /*5040*/  PRMT R121, R22, 0x8880, RZ ;  /* 0x0000888016797816 */ /* 0x004fca00000000ff */
[----:B------:R-:W-:-:S07]  /*5050*/  IMAD R224, R121, R18, RZ ;  /* 0x0000001279e07224 */ /* 0x000fce00078e02ff */
.L_x_163:
[----:B------:R-:W-:Y:S05]  /*5060*/  BSYNC B1 ;  /* 0x0000000000017941 */ /* 0x000fea0003800000 */
.L_x_162:
[----:B--2---:R-:W-:Y:S01]  /*5070*/  @!P3 IMAD R121, R186, R19, R224 ;  /* 0x00000013ba79b224 */ /* 0x004fe200078e02e0 */
[----:B------:R-:W-:Y:S04]  /*5080*/  BSSY B1, `(.L_x_164) ;  /* 0x0000006000017945 */ /* 0x000fe80003800000 */
[----:B------:R2:W-:Y:S01]  /*5090*/  @!P3 STG.E.U8 desc[UR46][R8.64+0x80], R121 ;  /* 0x000080790800b986 */ /* 0x0005e2000c10112e */
[----:B------:R-:W-:Y:S05]  /*50a0*/  @P5 BRA `(.L_x_165) ;  /* 0x00000000000c5947 */ /* 0x000fea0003800000 */
[----:B------:R-:W2:Y:S02]  /*50b0*/  LDG.E.U8 R22, desc[UR46][R222.64+0x81] ;  /* 0x0000812ede167981 */ /* 0x000ea4000c1e1100 */
[----:B--2---:R-:W-:-:S05]  /*50c0*/  PRMT R121, R22, 0x8880, RZ ;  /* 0x0000888016797816 */ /* 0x004fca00000000ff */
[----:B------:R-:W-:-:S07]  /*50d0*/  IMAD R224, R121, R18, RZ ;  /* 0x0000001279e07224 */ /* 0x000fce00078e02ff */
.L_x_165:
[----:B------:R-:W-:Y:S05]  /*50e0*/  BSYNC B1 ;  /* 0x0000000000017941 */ /* 0x000fea0003800000 */
.L_x_164:
[----:B------:R-:W-:Y:S01]  /*50f0*/  @!P5 IMAD R187, R187, R19, R224 ;  /* 0x00000013bbbbd224 */ /* 0x000fe200078e02e0 */
[----:B------:R-:W-:Y:S04]  /*5100*/  BSSY B1, `(.L_x_166) ;  /* 0x0000006000017945 */ /* 0x000fe80003800000 */
[----:B------:R0:W-:Y:S01]  /*5110*/  @!P5 STG.E.U8 desc[UR46][R8.64+0x81], R187 ;  /* 0x000081bb0800d986 */ /* 0x0001e2000c10112e */
[----:B------:R-:W-:Y:S05]  /*5120*/  @P6 BRA `(.L_x_167) ;  /* 0x00000000000c6947 */ /* 0x000fea0003800000 */
[----:B------:R-:W2:Y:S02]  /*5130*/  LDG.E.U8 R22, desc[UR46][R218.64+0x88] ;  /* 0x0000882eda167981 */ /* 0x000ea4000c1e1100 */
[----:B--2---:R-:W-:-:S05]  /*5140*/  PRMT R121, R22, 0x8880, RZ ;  /* 0x0000888016797816 */ /* 0x004fca00000000ff */
[----:B------:R-:W-:-:S07]  /*5150*/  IMAD R224, R121, R18, RZ ;  /* 0x0000001279e07224 */ /* 0x000fce00078e02ff */
.L_x_167:
[----:B------:R-:W-:Y:S05]  /*5160*/  BSYNC B1 ;  /* 0x0000000000017941 */ /* 0x000fea0003800000 */
.L_x_166:
[----:B--2---:R-:W-:Y:S01]  /*5170*/  @!P6 IMAD R121, R188, R19, R224 ;  /* 0x00000013bc79e224 */ /* 0x004fe200078e02e0 */
[----:B------:R-:W-:Y:S04]  /*5180*/  BSSY B1, `(.L_x_168) ;  /* 0x0000006000017945 */ /* 0x000fe80003800000 */
[----:B------:R2:W-:Y:S01]  /*5190*/  @!P6 STG.E.U8 desc[UR46][R4.64+0x88], R121 ;  /* 0x000088790400e986 */ /* 0x0005e2000c10112e */
[----:B------:R-:W-:Y:S05]  /*51a0*/  @P1 BRA `(.L_x_169) ;  /* 0x00000000000c1947 */ /* 0x000fea0003800000 */
[----:B------:R-:W2:Y:S02]  /*51b0*/  LDG.E.U8 R22, desc[UR46][R218.64+0x89] ;  /* 0x0000892eda167981 */ /* 0x000ea4000c1e1100 */
[----:B--2---:R-:W-:-:S05]  /*51c0*/  PRMT R121, R22, 0x8880, RZ ;  /* 0x0000888016797816 */ /* 0x004fca00000000ff */
[----:B------:R-:W-:-:S07]  /*51d0*/  IMAD R224, R121, R18, RZ ;  /* 0x0000001279e07224 */ /* 0x000fce00078e02ff */
.L_x_169:
[----:B------:R-:W-:Y:S05]  /*51e0*/  BSYNC B1 ;  /* 0x0000000000017941 */ /* 0x000fea0003800000 */
.L_x_168:
        /* <DEDUP_REMOVED lines=12> */
.L_x_171:
[----:B------:R-:W-:Y:S05]  /*52b0*/  BSYNC B1 ;  /* 0x0000000000017941 */ /* 0x000fea0003800000 */
.L_x_170:
[----:B--2---:R-:W-:Y:S01]  /*52c0*/  @!P4 IMAD R121, R190, R19, R224 ;  /* 0x00000013be79c224 */ /* 0x004fe200078e02e0 */
[----:B------:R-:W-:Y:S04]  /*52d0*/  BSSY B1, `(.L_x_172) ;  /* 0x0000006000017945 */ /* 0x000fe80003800000 */
[----:B------:R2:W-:Y:S01]  /*52e0*/  @!P4 STG.E.U8 desc[UR46][R8.64+0x88], R121 ;  /* 0x000088790800c986 */ /* 0x0005e2000c10112e */
[----:B------:R-:W-:Y:S05]  /*52f0*/  @P3 BRA `(.L_x_173) ;  /* 0x00000000000c3947 */ /* 0x000fea0003800000 */
[----:B------:R-:W2:Y:S02]  /*5300*/  LDG.E.U8 R22, desc[UR46][R222.64+0x89] ;  /* 0x0000892ede167981 */ /* 0x000ea4000c1e1100 */
[----:B--2---:R-:W-:-:S05]  /*5310*/  PRMT R121, R22, 0x8880, RZ ;  /* 0x0000888016797816 */ /* 0x004fca00000000ff */
[----:B------:R-:W-:-:S07]  /*5320*/  IMAD R224, R121, R18, RZ ;  /* 0x0000001279e07224 */ /* 0x000fce00078e02ff */
.L_x_173:
[----:B------:R-:W-:Y:S05]  /*5330*/  BSYNC B1 ;  /* 0x0000000000017941 */ /* 0x000fea0003800000 */
.L_x_172:
[----:B------:R-:W-:Y:S01]  /*5340*/  @!P3 IMAD R191, R191, R19, R224 ;  /* 0x00000013bfbfb224 */ /* 0x000fe200078e02e0 */
[----:B------:R-:W-:Y:S04]  /*5350*/  BSSY B1, `(.L_x_174) ;  /* 0x0000006000017945 */ /* 0x000fe80003800000 */
[----:B------:R0:W-:Y:S01]  /*5360*/  @!P3 STG.E.U8 desc[UR46][R8.64+0x89], R191 ;  /* 0x000089bf0800b986 */ /* 0x0001e2000c10112e */
[----:B------:R-:W-:Y:S05]  /*5370*/  @P5 BRA `(.L_x_175) ;  /* 0x00000000000c5947 */ /* 0x000fea0003800000 */
[----:B------:R-:W2:Y:S02]  /*5380*/  LDG.E.U8 R22, desc[UR46][R218.64+0x90] ;  /* 0x0000902eda167981 */ /* 0x000ea4000c1e1100 */
[----:B--2---:R-:W-:-:S05]  /*5390*/  PRMT R121, R22, 0x8880, RZ ;  /* 0x0000888016797816 */ /* 0x004fca00000000ff */
[----:B------:R-:W-:-:S07]  /*53a0*/  IMAD R224, R121, R18, RZ ;  /* 0x0000001279e07224 */ /* 0x000fce00078e02ff */
.L_x_175:
[----:B------:R-:W-:Y:S05]  /*53b0*/  BSYNC B1 ;  /* 0x0000000000017941 */ /* 0x000fea0003800000 */
.L_x_174:
[----:B--2---:R-:W-:Y:S01]  /*53c0*/  @!P5 IMAD R121, R192, R19, R224 ;  /* 0x00000013c079d224 */ /* 0x004fe200078e02e0 */
[----:B------:R-:W-:Y:S04]  /*53d0*/  BSSY B1, `(.L_x_176) ;  /* 0x0000006000017945 */ /* 0x000fe80003800000 */
[----:B------:R2:W-:Y:S01]  /*53e0*/  @!P5 STG.E.U8 desc[UR46][R4.64+0x90], R121 ;  /* 0x000090790400d986 */ /* 0x0005e2000c10112e */
[----:B------:R-:W-:Y:S05]  /*53f0*/  @P6 BRA `(.L_x_177) ;  /* 0x00000000000c6947 */ /* 0x000fea0003800000 */
[----:B------:R-:W2:Y:S02]  /*5400*/  LDG.E.U8 R22, desc[UR46][R218.64+0x91] ;  /* 0x0000912eda167981 */ /* 0x000ea4000c1e1100 */
[----:B--2---:R-:W-:-:S05]  /*5410*/  PRMT R121, R22, 0x8880, RZ ;  /* 0x0000888016797816 */ /* 0x004fca00000000ff */
[----:B------:R-:W-:-:S07]  /*5420*/  IMAD R224, R121, R18, RZ ;  /* 0x0000001279e07224 */ /* 0x000fce00078e02ff */
.L_x_177:
[----:B------:R-:W-:Y:S05]  /*5430*/  BSYNC B1 ;  /* 0x0000000000017941 */ /* 0x000fea0003800000 */
.L_x_176:
[----:B------:R-:W-:Y:S01]  /*5440*/  @!P6 IMAD R193, R193, R19, R224 ;  /* 0x00000013c1c1e224 */ /* 0x000fe200078e02e0 */
[----:B------:R-:W-:Y:S04]  /*5450*/  BSSY B1, `(.L_x_178) ;  /* 0x0000006000017945 */ /* 0x000fe80003800000 */
[----:B------:R0:W-:Y:S01]  /*5460*/  @!P6 STG.E.U8 desc[UR46][R4.64+0x91], R193 ;  /* 0x000091c10400e986 */ /* 0x0001e2000c10112e */
[----:B------:R-:W-:Y:S05]  /*5470*/  @P1 BRA `(.L_x_179) ;  /* 0x00000000000c1947 */ /* 0x000fea0003800000 */
[----:B------:R-:W2:Y:S02]  /*5480*/  LDG.E.U8 R22, desc[UR46][R222.64+0x90] ;  /* 0x0000902ede167981 */ /* 0x000ea4000c1e1100 */
[----:B--2---:R-:W-:-:S05]  /*5490*/  PRMT R121, R22, 0x8880, RZ ;  /* 0x0000888016797816 */ /* 0x004fca00000000ff */
[----:B------:R-:W-:-:S07]  /*54a0*/  IMAD R224, R121, R18, RZ ;  /* 0x0000001279e07224 */ /* 0x000fce00078e02ff */
.L_x_179:
[----:B------:R-:W-:Y:S05]  /*54b0*/  BSYNC B1 ;  /* 0x0000000000017941 */ /* 0x000fea0003800000 */
.L_x_178:
        /* <DEDUP_REMOVED lines=12> */
.L_x_181:
[----:B------:R-:W-:Y:S05]  /*5580*/  BSYNC B1 ;  /* 0x0000000000017941 */ /* 0x000fea0003800000 */
.L_x_180:
[----:B------:R-:W-:Y:S01]  /*5590*/  @!P4 IMAD R195, R195, R19, R224 ;  /* 0x00000013c3c3c224 */ /* 0x000fe200078e02e0 */
[----:B------:R-:W-:Y:S04]  /*55a0*/  BSSY B1, `(.L_x_182) ;  /* 0x0000006000017945 */ /* 0x000fe80003800000 */
[----:B------:R0:W-:Y:S01]  /*55b0*/  @!P4 STG.E.U8 desc[UR46][R8.64+0x91], R195 ;  /* 0x000091c30800c986 */ /* 0x0001e2000c10112e */
[----:B------:R-:W-:Y:S05]  /*55c0*/  @P3 BRA `(.L_x_183) ;  /* 0x00000000000c3947 */ /* 0x000fea0003800000 */
[----:B------:R-:W2:Y:S02]  /*55d0*/  LDG.E.U8 R22, desc[UR46][R218.64+0x98] ;  /* 0x0000982eda167981 */ /* 0x000ea4000c1e1100 */
[----:B--2---:R-:W-:-:S05]  /*55e0*/  PRMT R121, R22, 0x8880, RZ ;  /* 0x0000888016797816 */ /* 0x004fca00000000ff */
[----:B------:R-:W-:-:S07]  /*55f0*/  IMAD R224, R121, R18, RZ ;  /* 0x0000001279e07224 */ /* 0x000fce00078e02ff */
.L_x_183:
[----:B------:R-:W-:Y:S05]  /*5600*/  BSYNC B1 ;  /* 0x0000000000017941 */ /* 0x000fea0003800000 */
.L_x_182:
[----:B--2---:R-:W-:Y:S01]  /*5610*/  @!P3 IMAD R121, R196, R19, R224 ;  /* 0x00000013c479b224 */ /* 0x004fe200078e02e0 */
[----:B------:R-:W-:Y:S04]  /*5620*/  BSSY B1, `(.L_x_184) ;  /* 0x0000006000017945 */ /* 0x000fe80003800000 */
[----:B------:R2:W-:Y:S01]  /*5630*/  @!P3 STG.E.U8 desc[UR46][R4.64+0x98], R121 ;  /* 0x000098790400b986 */ /* 0x0005e2000c10112e */
[----:B------:R-:W-:Y:S05]  /*5640*/  @P5 BRA `(.L_x_185) ;  /* 0x00000000000c5947 */ /* 0x000fea0003800000 */
[----:B------:R-:W2:Y:S02]  /*5650*/  LDG.E.U8 R22, desc[UR46][R218.64+0x99] ;  /* 0x0000992eda167981 */ /* 0x000ea4000c1e1100 */
[----:B--2---:R-:W-:-:S05]  /*5660*/  PRMT R121, R22, 0x8880, RZ ;  /* 0x0000888016797816 */ /* 0x004fca00000000ff */
[----:B------:R-:W-:-:S07]  /*5670*/  IMAD R224, R121, R18, RZ ;  /* 0x0000001279e07224 */ /* 0x000fce00078e02ff */
.L_x_185:
[----:B------:R-:W-:Y:S05]  /*5680*/  BSYNC B1 ;  /* 0x0000000000017941 */ /* 0x000fea0003800000 */
.L_x_184:
[----:B------:R-:W-:Y:S01]  /*5690*/  @!P5 IMAD R197, R197, R19, R224 ;  /* 0x00000013c5c5d224 */ /* 0x000fe200078e02e0 */
[----:B------:R-:W-:Y:S04]  /*56a0*/  BSSY B1, `(.L_x_186) ;  /* 0x0000006000017945 */ /* 0x000fe80003800000 */
[----:B------:R0:W-:Y:S01]  /*56b0*/  @!P5 STG.E.U8 desc[UR46][R4.64+0x99], R197 ;  /* 0x000099c50400d986 */ /* 0x0001e2000c10112e */
[----:B------:R-:W-:Y:S05]  /*56c0*/  @P6 BRA `(.L_x_187) ;  /* 0x00000000000c6947 */ /* 0x000fea0003800000 */
[----:B------:R-:W2:Y:S02]  /*56d0*/  LDG.E.U8 R22, desc[UR46][R222.64+0x98] ;  /* 0x0000982ede167981 */ /* 0x000ea4000c1e1100 */
[----:B--2---:R-:W-:-:S05]  /*56e0*/  PRMT R121, R22, 0x8880, RZ ;  /* 0x0000888016797816 */ /* 0x004fca00000000ff */
[----:B------:R-:W-:-:S07]  /*56f0*/  IMAD R224, R121, R18, RZ ;  /* 0x0000001279e07224 */ /* 0x000fce00078e02ff */
.L_x_187:
[----:B------:R-:W-:Y:S05]  /*5700*/  BSYNC B1 ;  /* 0x0000000000017941 */ /* 0x000fea0003800000 */
.L_x_186:
[----:B--2---:R-:W-:Y:S01]  /*5710*/  @!P6 IMAD R121, R198, R19, R224 ;  /* 0x00000013c679e224 */ /* 0x004fe200078e02e0 */
[----:B------:R-:W-:Y:S04]  /*5720*/  BSSY B1, `(.L_x_188) ;  /* 0x0000006000017945 */ /* 0x000fe80003800000 */
[----:B------:R2:W-:Y:S01]  /*5730*/  @!P6 STG.E.U8 desc[UR46][R8.64+0x98], R121 ;  /* 0x000098790800e986 */ /* 0x0005e2000c10112e */
[----:B------:R-:W-:Y:S05]  /*5740*/  @P1 BRA `(.L_x_189) ;  /* 0x00000000000c1947 */ /* 0x000fea0003800000 */
[----:B------:R-:W2:Y:S02]  /*5750*/  LDG.E.U8 R22, desc[UR46][R222.64+0x99] ;  /* 0x0000992ede167981 */ /* 0x000ea4000c1e1100 */
[----:B--2---:R-:W-:-:S05]  /*5760*/  PRMT R121, R22, 0x8880, RZ ;  /* 0x0000888016797816 */ /* 0x004fca00000000ff */
[----:B------:R-:W-:-:S07]  /*5770*/  IMAD R224, R121, R18, RZ ;  /* 0x0000001279e07224 */ /* 0x000fce00078e02ff */
.L_x_189:
[----:B------:R-:W-:Y:S05]  /*5780*/  BSYNC B1 ;  /* 0x0000000000017941 */ /* 0x000fea0003800000 */
.L_x_188:
        /* <DEDUP_REMOVED lines=12> */
.L_x_191:
[----:B------:R-:W-:Y:S05]  /*5850*/  BSYNC B1 ;  /* 0x0000000000017941 */ /* 0x000fea0003800000 */
.L_x_190:
[----:B--2---:R-:W-:Y:S01]  /*5860*/  @!P4 IMAD R121, R200, R19, R224 ;  /* 0x00000013c879c224 */ /* 0x004fe200078e02e0 */
[----:B------:R-:W-:Y:S04]  /*5870*/  BSSY B1, `(.L_x_192) ;  /* 0x0000006000017945 */ /* 0x000fe80003800000 */
[----:B------:R2:W-:Y:S01]  /*5880*/  @!P4 STG.E.U8 desc[UR46][R4.64+0xa0], R121 ;  /* 0x0000a0790400c986 */ /* 0x0005e2000c10112e */
[----:B------:R-:W-:Y:S05]  /*5890*/  @P3 BRA `(.L_x_193) ;  /* 0x00000000000c3947 */ /* 0x000fea0003800000 */
[----:B------:R-:W2:Y:S02]  /*58a0*/  LDG.E.U8 R22, desc[UR46][R218.64+0xa1] ;  /* 0x0000a12eda167981 */ /* 0x000ea4000c1e1100 */
[----:B--2---:R-:W-:-:S05]  /*58b0*/  PRMT R121, R22, 0x8880, RZ ;  /* 0x0000888016797816 */ /* 0x004fca00000000ff */
[----:B------:R-:W-:-:S07]  /*58c0*/  IMAD R224, R121, R18, RZ ;  /* 0x0000001279e07224 */ /* 0x000fce00078e02ff */
.L_x_193:
[----:B------:R-:W-:Y:S05]  /*58d0*/  BSYNC B1 ;  /* 0x0000000000017941 */ /* 0x000fea0003800000 */
.L_x_192:
[----:B------:R-:W-:Y:S01]  /*58e0*/  @!P3 IMAD R201, R201, R19, R224 ;  /* 0x00000013c9c9b224 */ /* 0x000fe200078e02e0 */
[----:B------:R-:W-:Y:S04]  /*58f0*/  BSSY B1, `(.L_x_194) ;  /* 0x0000006000017945 */ /* 0x000fe80003800000 */
[----:B------:R0:W-:Y:S01]  /*5900*/  @!P3 STG.E.U8 desc[UR46][R4.64+0xa1], R201 ;  /* 0x0000a1c90400b986 */ /* 0x0001e2000c10112e */
[----:B------:R-:W-:Y:S05]  /*5910*/  @P5 BRA `(.L_x_195) ;  /* 0x00000000000c5947 */ /* 0x000fea0003800000 */
[----:B------:R-:W2:Y:S02]  /*5920*/  LDG.E.U8 R22, desc[UR46][R222.64+0xa0] ;  /* 0x0000a02ede167981 */ /* 0x000ea4000c1e1100 */
[----:B--2---:R-:W-:-:S05]  /*5930*/  PRMT R121, R22, 0x8880, RZ ;  /* 0x0000888016797816 */ /* 0x004fca00000000ff */
[----:B------:R-:W-:-:S07]  /*5940*/  IMAD R224, R121, R18, RZ ;  /* 0x0000001279e07224 */ /* 0x000fce00078e02ff */
.L_x_195:
[----:B------:R-:W-:Y:S05]  /*5950*/  BSYNC B1 ;  /* 0x0000000000017941 */ /* 0x000fea0003800000 */
.L_x_194:
[----:B--2---:R-:W-:Y:S01]  /*5960*/  @!P5 IMAD R121, R202, R19, R224 ;  /* 0x00000013ca79d224 */ /* 0x004fe200078e02e0 */
[----:B------:R-:W-:Y:S04]  /*5970*/  BSSY B1, `(.L_x_196) ;  /* 0x0000006000017945 */ /* 0x000fe80003800000 */
[----:B------:R2:W-:Y:S01]  /*5980*/  @!P5 STG.E.U8 desc[UR46][R8.64+0xa0], R121 ;  /* 0x0000a0790800d986 */ /* 0x0005e2000c10112e */
[----:B------:R-:W-:Y:S05]  /*5990*/  @P6 BRA `(.L_x_197) ;  /* 0x00000000000c6947 */ /* 0x000fea0003800000 */
[----:B------:R-:W2:Y:S02]  /*59a0*/  LDG.E.U8 R22, desc[UR46][R222.64+0xa1] ;  /* 0x0000a12ede167981 */ /* 0x000ea4000c1e1100 */
[----:B--2---:R-:W-:-:S05]  /*59b0*/  PRMT R121, R22, 0x8880, RZ ;  /* 0x0000888016797816 */ /* 0x004fca00000000ff */
[----:B------:R-:W-:-:S07]  /*59c0*/  IMAD R224, R121, R18, RZ ;  /* 0x0000001279e07224 */ /* 0x000fce00078e02ff */
.L_x_197:
[----:B------:R-:W-:Y:S05]  /*59d0*/  BSYNC B1 ;  /* 0x0000000000017941 */ /* 0x000fea0003800000 */
.L_x_196:
[----:B------:R-:W-:Y:S01]  /*59e0*/  @!P6 IMAD R203, R203, R19, R224 ;  /* 0x00000013cbcbe224 */ /* 0x000fe200078e02e0 */
[----:B------:R-:W-:Y:S04]  /*59f0*/  BSSY B1, `(.L_x_198) ;  /* 0x0000006000017945 */ /* 0x000fe80003800000 */
[----:B------:R0:W-:Y:S01]  /*5a00*/  @!P6 STG.E.U8 desc[UR46][R8.64+0xa1], R203 ;  /* 0x0000a1cb0800e986 */ /* 0x0001e2000c10112e */
[----:B------:R-:W-:Y:S05]  /*5a10*/  @P1 BRA `(.L_x_199) ;  /* 0x00000000000c1947 */ /* 0x000fea0003800000 */
[----:B------:R-:W2:Y:S02]  /*5a20*/  LDG.E.U8 R22, desc[UR46][R218.64+0xa8] ;  /* 0x0000a82eda167981 */ /* 0x000ea4000c1e1100 */
[----:B--2---:R-:W-:-:S05]  /*5a30*/  PRMT R121, R22, 0x8880, RZ ;  /* 0x0000888016797816 */ /* 0x004fca00000000ff */
[----:B------:R-:W-:-:S07]  /*5a40*/  IMAD R224, R121, R18, RZ ;  /* 0x0000001279e07224 */ /* 0x000fce00078e02ff */
.L_x_199:
[----:B------:R-:W-:Y:S05]  /*5a50*/  BSYNC B1 ;  /* 0x0000000000017941 */ /* 0x000fea0003800000 */
.L_x_198:
        /* <DEDUP_REMOVED lines=12> */
.L_x_201:
[----:B------:R-:W-:Y:S05]  /*5b20*/  BSYNC B1 ;  /* 0x0000000000017941 */ /* 0x000fea0003800000 */
.L_x_200:
[----:B------:R-:W-:Y:S01]  /*5b30*/  @!P5 IMAD R205, R205, R19, R224 ;  /* 0x00000013cdcdd224 */ /* 0x000fe200078e02e0 */
[----:B------:R-:W-:Y:S04]  /*5b40*/  BSSY B1, `(.L_x_202) ;  /* 0x0000006000017945 */ /* 0x000fe80003800000 */
[----:B------:R0:W-:Y:S01]  /*5b50*/  @!P5 STG.E.U8 desc[UR46][R4.64+0xa9], R205 ;  /* 0x0000a9cd0400d986 */ /* 0x0001e2000c10112e */
[----:B------:R-:W-:Y:S05]  /*5b60*/  @P3 BRA `(.L_x_203) ;  /* 0x00000000000c3947 */ /* 0x000fea0003800000 */
[----:B------:R-:W2:Y:S02]  /*5b70*/  LDG.E.U8 R22, desc[UR46][R222.64+0xa8] ;  /* 0x0000a82ede167981 */ /* 0x000ea4000c1e1100 */
[----:B--2---:R-:W-:-:S05]  /*5b80*/  PRMT R121, R22, 0x8880, RZ ;  /* 0x0000888016797816 */ /* 0x004fca00000000ff */
[----:B------:R-:W-:-:S07]  /*5b90*/  IMAD R224, R121, R18, RZ ;  /* 0x0000001279e07224 */ /* 0x000fce00078e02ff */
.L_x_203:
[----:B------:R-:W-:Y:S05]  /*5ba0*/  BSYNC B1 ;  /* 0x0000000000017941 */ /* 0x000fea0003800000 */
.L_x_202:
[----:B--2---:R-:W-:Y:S01]  /*5bb0*/  @!P3 IMAD R121, R206, R19, R224 ;  /* 0x00000013ce79b224 */ /* 0x004fe200078e02e0 */
[----:B------:R-:W-:Y:S04]  /*5bc0*/  BSSY B1, `(.L_x_204) ;  /* 0x0000006000017945 */ /* 0x000fe80003800000 */
[----:B------:R2:W-:Y:S01]  /*5bd0*/  @!P3 STG.E.U8 desc[UR46][R8.64+0xa8], R121 ;  /* 0x0000a8790800b986 */ /* 0x0005e2000c10112e */
[----:B------:R-:W-:Y:S05]  /*5be0*/  @P1 BRA `(.L_x_205) ;  /* 0x00000000000c1947 */ /* 0x000fea0003800000 */
[----:B------:R-:W2:Y:S02]  /*5bf0*/  LDG.E.U8 R22, desc[UR46][R222.64+0xa9] ;  /* 0x0000a92ede167981 */ /* 0x000ea4000c1e1100 */
[----:B--2---:R-:W-:-:S05]  /*5c00*/  PRMT R121, R22, 0x8880, RZ ;  /* 0x0000888016797816 */ /* 0x004fca00000000ff */
[----:B------:R-:W-:-:S07]  /*5c10*/  IMAD R224, R121, R18, RZ ;  /* 0x0000001279e07224 */ /* 0x000fce00078e02ff */
.L_x_205:
[----:B------:R-:W-:Y:S05]  /*5c20*/  BSYNC B1 ;  /* 0x0000000000017941 */ /* 0x000fea0003800000 */
.L_x_204:
[----:B------:R-:W-:Y:S01]  /*5c30*/  @!P1 IMAD R207, R207, R19, R224 ;  /* 0x00000013cfcf9224 */ /* 0x000fe200078e02e0 */
[----:B------:R-:W-:Y:S04]  /*5c40*/  BSSY B1, `(.L_x_206) ;  /* 0x0000006000017945 */ /* 0x000fe80003800000 */
[----:B------:R0:W-:Y:S01]  /*5c50*/  @!P1 STG.E.U8 desc[UR46][R8.64+0xa9], R207 ;  /* 0x0000a9cf08009986 */ /* 0x0001e2000c10112e */
[----:B------:R-:W-:Y:S05]  /*5c60*/  @P6 BRA `(.L_x_207) ;  /* 0x00000000000c6947 */ /* 0x000fea0003800000 */
[----:B------:R-:W2:Y:S02]  /*5c70*/  LDG.E.U8 R22, desc[UR46][R218.64+0xb0] ;  /* 0x0000b02eda167981 */ /* 0x000ea4000c1e1100 */
[----:B--2---:R-:W-:-:S05]  /*5c80*/  PRMT R121, R22, 0x8880, RZ ;  /* 0x0000888016797816 */ /* 0x004fca00000000ff */
[----:B------:R-:W-:-:S07]  /*5c90*/  IMAD R224, R121, R18, RZ ;  /* 0x0000001279e07224 */ /* 0x000fce00078e02ff */
.L_x_207:
[----:B------:R-:W-:Y:S05]  /*5ca0*/  BSYNC B1 ;  /* 0x0000000000017941 */ /* 0x000fea0003800000 */
.L_x_206:
[----:B--2---:R-:W-:Y:S01]  /*5cb0*/  @!P6 IMAD R121, R208, R19, R224 ;  /* 0x00000013d079e224 */ /* 0x004fe200078e02e0 */
[----:B------:R-:W-:Y:S04]  /*5cc0*/  BSSY B1, `(.L_x_208) ;  /* 0x0000006000017945 */ /* 0x000fe80003800000 */
[----:B------:R2:W-:Y:S01]  /*5cd0*/  @!P6 STG.E.U8 desc[UR46][R4.64+0xb0], R121 ;  /* 0x0000b0790400e986 */ /* 0x0005e2000c10112e */
[----:B------:R-:W-:Y:S05]  /*5ce0*/  @P4 BRA `(.L_x_209) ;  /* 0x00000000000c4947 */ /* 0x000fea0003800000 */
[----:B------:R-:W2:Y:S02]  /*5cf0*/  LDG.E.U8 R22, desc[UR46][R218.64+0xb1] ;  /* 0x0000b12eda167981 */ /* 0x000ea4000c1e1100 */
[----:B--2---:R-:W-:-:S05]  /*5d00*/  PRMT R121, R22, 0x8880, RZ ;  /* 0x0000888016797816 */ /* 0x004fca00000000ff */
[----:B------:R-:W-:-:S07]  /*5d10*/  IMAD R224, R121, R18, RZ ;  /* 0x0000001279e07224 */ /* 0x000fce00078e02ff */
.L_x_209:
[----:B------:R-:W-:Y:S05]  /*5d20*/  BSYNC B1 ;  /* 0x0000000000017941 */ /* 0x000fea0003800000 */
.L_x_208:
[----:B------:R-:W-:Y:S01]  /*5d30*/  @!P4 IMAD R209, R209, R19, R224 ;  /* 0x00000013d1d1c224 */ /* 0x000fe200078e02e0 */
[----:B------:R-:W-:Y:S01]  /*5d40*/  BSSY B1, `(.L_x_210) ;  /* 0x000000c000017945 */ /* 0x000fe20003800000 */
[C---:B------:R-:W-:Y:S02]  /*5d50*/  ISETP.LT.OR P6, PT, R0.reuse, 0xb9, !P2 ;  /* 0x000000b90000780c */ /* 0x040fe400057c1670 */
[----:B----4-:R-:W-:Y:S01]  /*5d60*/  IADD3 R125, P3, R23, 0x80, RZ ;  /* 0x00000080177d7810 */ /* 0x010fe20007f7e0ff */
[----:B------:R4:W-:Y:S01]  /*5d70*/  @!P4 STG.E.U8 desc[UR46][R4.64+0xb1], R209 ;  /* 0x0000b1d10400c986 */ /* 0x0009e2000c10112e */
[C---:B------:R-:W-:Y:S02]  /*5d80*/  ISETP.LT.OR P4, PT, R0.reuse, 0xb1, !P0 ;  /* 0x000000b10000780c */ /* 0x040fe40004781670 */
[----:B------:R-:W-:Y:S02]  /*5d90*/  ISETP.GE.AND P1, PT, R3, 0x81, PT ;  /* 0x000000810300780c */ /* 0x000fe40003f26270 */
[----:B------:R-:W-:-:S02]  /*5da0*/  ISETP.LT.OR P5, PT, R0, 0xb2, !P0 ;  /* 0x000000b20000780c */ /* 0x000fc400047a1670 */
[----:B------:R-:W-:-:S07]  /*5db0*/  ISETP.LT.OR P2, PT, R0, 0xba, !P2 ;  /* 0x000000ba0000780c */ /* 0x000fce0005741670 */
[----:B----4-:R-:W-:Y:S06]  /*5dc0*/  @P4 BRA `(.L_x_211) ;  /* 0x00000000000c4947 */ /* 0x010fec0003800000 */
[----:B------:R-:W4:Y:S02]  /*5dd0*/  LDG.E.U8 R22, desc[UR46][R222.64+0xb0] ;  /* 0x0000b02ede167981 */ /* 0x000f24000c1e1100 */
[----:B----4-:R-:W-:-:S05]  /*5de0*/  PRMT R23, R22, 0x8880, RZ ;  /* 0x0000888016177816 */ /* 0x010fca00000000ff */
[----:B------:R-:W-:-:S07]  /*5df0*/  IMAD R224, R23, R18, RZ ;  /* 0x0000001217e07224 */ /* 0x000fce00078e02ff */
.L_x_211:
[----:B------:R-:W-:Y:S05]  /*5e00*/  BSYNC B1 ;  /* 0x0000000000017941 */ /* 0x000fea0003800000 */
.L_x_210:
[----:B------:R-:W-:Y:S01]  /*5e10*/  @!P4 IMAD R23, R210, R19, R224 ;  /* 0x00000013d217c224 */ /* 0x000fe200078e02e0 */
[----:B------:R-:W-:Y:S04]  /*5e20*/  BSSY B1, `(.L_x_212) ;  /* 0x0000006000017945 */ /* 0x000fe80003800000 */
[----:B------:R4:W-:Y:S01]  /*5e30*/  @!P4 STG.E.U8 desc[UR46][R8.64+0xb0], R23 ;  /* 0x0000b0170800c986 */ /* 0x0009e2000c10112e */
[----:B------:R-:W-:Y:S05]  /*5e40*/  @P5 BRA `(.L_x_213) ;  /* 0x00000000000c5947 */ /* 0x000fea0003800000 */
[----:B------:R-:W4:Y:S02]  /*5e50*/  LDG.E.U8 R22, desc[UR46][R222.64+0xb1] ;  /* 0x0000b12ede167981 */ /* 0x000f24000c1e1100 */
[----:B----4-:R-:W-:-:S05]  /*5e60*/  PRMT R23, R22, 0x8880, RZ ;  /* 0x0000888016177816 */ /* 0x010fca00000000ff */
[----:B------:R-:W-:-:S07]  /*5e70*/  IMAD R224, R23, R18, RZ ;  /* 0x0000001217e07224 */ /* 0x000fce00078e02ff */
.L_x_213:
[----:B------:R-:W-:Y:S05]  /*5e80*/  BSYNC B1 ;  /* 0x0000000000017941 */ /* 0x000fea0003800000 */
.L_x_212:
[----:B------:R-:W-:Y:S01]  /*5e90*/  @!P5 IMAD R211, R211, R19, R224 ;  /* 0x00000013d3d3d224 */ /* 0x000fe200078e02e0 */
[----:B------:R-:W-:Y:S04]  /*5ea0*/  BSSY B1, `(.L_x_214) ;  /* 0x0000006000017945 */ /* 0x000fe80003800000 */
[----:B------:R0:W-:Y:S01]  /*5eb0*/  @!P5 STG.E.U8 desc[UR46][R8.64+0xb1], R211 ;  /* 0x0000b1d30800d986 */ /* 0x0001e2000c10112e */
[----:B------:R-:W-:Y:S05]  /*5ec0*/  @P6 BRA `(.L_x_215) ;  /* 0x00000000000c6947 */ /* 0x000fea0003800000 */
[----:B------:R-:W4:Y:S02]  /*5ed0*/  LDG.E.U8 R22, desc[UR46][R218.64+0xb8] ;  /* 0x0000b82eda167981 */ /* 0x000f24000c1e1100 */
[----:B----4-:R-:W-:-:S05]  /*5ee0*/  PRMT R23, R22, 0x8880, RZ ;  /* 0x0000888016177816 */ /* 0x010fca00000000ff */
[----:B------:R-:W-:-:S07]  /*5ef0*/  IMAD R224, R23, R18, RZ ;  /* 0x0000001217e07224 */ /* 0x000fce00078e02ff */
.L_x_215:
[----:B------:R-:W-:Y:S05]  /*5f00*/  BSYNC B1 ;  /* 0x0000000000017941 */ /* 0x000fea0003800000 */
.L_x_214:
[----:B----4-:R-:W-:Y:S01]  /*5f10*/  @!P6 IMAD R23, R212, R19, R224 ;  /* 0x00000013d417e224 */ /* 0x010fe200078e02e0 */
[----:B------:R-:W-:Y:S01]  /*5f20*/  BSSY B1, `(.L_x_216) ;  /* 0x0000007000017945 */ /* 0x000fe20003800000 */
[----:B---3--:R-:W-:-:S03]  /*5f30*/  IMAD.WIDE.U32 R122, R125, R12, R216 ;  /* 0x0000000c7d7a7225 */ /* 0x008fc600078e00d8 */
[----:B------:R3:W-:Y:S01]  /*5f40*/  @!P6 STG.E.U8 desc[UR46][R4.64+0xb8], R23 ;  /* 0x0000b8170400e986 */ /* 0x0007e2000c10112e */
[----:B------:R-:W-:Y:S05]  /*5f50*/  @P2 BRA `(.L_x_217) ;  /* 0x00000000000c2947 */ /* 0x000fea0003800000 */
[----:B------:R-:W3:Y:S02]  /*5f60*/  LDG.E.U8 R22, desc[UR46][R218.64+0xb9] ;  /* 0x0000b92eda167981 */ /* 0x000ee4000c1e1100 */
[----:B---3--:R-:W-:-:S05]  /*5f70*/  PRMT R23, R22, 0x8880, RZ ;  /* 0x0000888016177816 */ /* 0x008fca00000000ff */
[----:B------:R-:W-:-:S07]  /*5f80*/  IMAD R224, R23, R18, RZ ;  /* 0x0000001217e07224 */ /* 0x000fce00078e02ff */
.L_x_217:
[----:B------:R-:W-:Y:S05]  /*5f90*/  BSYNC B1 ;  /* 0x0000000000017941 */ /* 0x000fea0003800000 */
.L_x_216:
[----:B------:R-:W-:Y:S01]  /*5fa0*/  @!P2 IMAD R213, R213, R19, R224 ;  /* 0x00000013d5d5a224 */ /* 0x000fe200078e02e0 */
[C---:B------:R-:W-:Y:S01]  /*5fb0*/  ISETP.LT.OR P5, PT, R0.reuse, 0xb9, !P0 ;  /* 0x000000b90000780c */ /* 0x040fe200047a1670 */
[----:B---3--:R-:W-:Y:S01]  /*5fc0*/  IMAD.X R23, RZ, RZ, UR11, P3 ;  /* 0x0000000bff177e24 */ /* 0x008fe200098e06ff */
[----:B------:R-:W-:Y:S01]  /*5fd0*/  BSSY B1, `(.L_x_218) ;  /* 0x000000a000017945 */ /* 0x000fe20003800000 */
[C---:B------:R-:W-:Y:S01]  /*5fe0*/  ISETP.LT.OR P0, PT, R0.reuse, 0xba, !P0 ;  /* 0x000000ba0000780c */ /* 0x040fe20004701670 */
[----:B------:R3:W-:Y:S01]  /*5ff0*/  @!P2 STG.E.U8 desc[UR46][R4.64+0xb9], R213 ;  /* 0x0000b9d50400a986 */ /* 0x0007e2000c10112e */
[----:B------:R-:W-:Y:S01]  /*6000*/  ISETP.LT.OR P4, PT, R0, 0x1, !P1 ;  /* 0x000000010000780c */ /* 0x000fe20004f81670 */
[----:B------:R-:W-:Y:S01]  /*6010*/  IMAD R124, R23, R12, RZ ;  /* 0x0000000c177c7224 */ /* 0x000fe200078e02ff */
[----:B------:R-:W-:-:S06]  /*6020*/  IADD3 R120, P6, R122, R14, RZ ;  /* 0x0000000e7a787210 */ /* 0x000fcc0007fde0ff */
[----:B------:R-:W-:Y:S07]  /*6030*/  @P5 BRA `(.L_x_219) ;  /* 0x00000000000c5947 */ /* 0x000fee0003800000 */
[----:B------:R-:W0:Y:S02]  /*6040*/  LDG.E.U8 R22, desc[UR46][R222.64+0xb8] ;  /* 0x0000b82ede167981 */ /* 0x000e24000c1e1100 */
[----:B0123--:R-:W-:-:S05]  /*6050*/  PRMT R5, R22, 0x8880, RZ ;  /* 0x0000888016057816 */ /* 0x00ffca00000000ff */
[----:B------:R-:W-:-:S07]  /*6060*/  IMAD R224, R5, R18, RZ ;  /* 0x0000001205e07224 */ /* 0x000fce00078e02ff */
.L_x_219:
[----:B------:R-:W-:Y:S05]  /*6070*/  BSYNC B1 ;  /* 0x0000000000017941 */ /* 0x000fea0003800000 */
.L_x_218:
[----:B0123--:R-:W-:Y:S01]  /*6080*/  @!P5 IMAD R5, R214, R19, R224 ;  /* 0x00000013d605d224 */ /* 0x00ffe200078e02e0 */
[----:B------:R-:W-:Y:S01]  /*6090*/  BSSY B1, `(.L_x_220) ;  /* 0x0000007000017945 */ /* 0x000fe20003800000 */
[----:B------:R-:W-:-:S03]  /*60a0*/  IMAD R23, R125, R13, R124 ;  /* 0x0000000d7d177224 */ /* 0x000fc600078e027c */
[----:B------:R0:W-:Y:S01]  /*60b0*/  @!P5 STG.E.U8 desc[UR46][R8.64+0xb8], R5 ;  /* 0x0000b8050800d986 */ /* 0x0001e2000c10112e */
[----:B------:R-:W-:Y:S05]  /*60c0*/  @P0 BRA `(.L_x_221) ;  /* 0x00000000000c0947 */ /* 0x000fea0003800000 */
[----:B------:R-:W0:Y:S02]  /*60d0*/  LDG.E.U8 R22, desc[UR46][R222.64+0xb9] ;  /* 0x0000b92ede167981 */ /* 0x000e24000c1e1100 */
[----:B0-----:R-:W-:-:S05]  /*60e0*/  PRMT R5, R22, 0x8880, RZ ;  /* 0x0000888016057816 */ /* 0x001fca00000000ff */
[----:B------:R-:W-:-:S07]  /*60f0*/  IMAD R224, R5, R18, RZ ;  /* 0x0000001205e07224 */ /* 0x000fce00078e02ff */
.L_x_221:
[----:B------:R-:W-:Y:S05]  /*6100*/  BSYNC B1 ;  /* 0x0000000000017941 */ /* 0x000fea0003800000 */
.L_x_220:
[----:B------:R-:W-:Y:S01]  /*6110*/  @!P0 IMAD R215, R215, R19, R224 ;  /* 0x00000013d7d78224 */ /* 0x000fe200078e02e0 */
[----:B------:R-:W-:Y:S01]  /*6120*/  BSSY B1, `(.L_x_222) ;  /* 0x0000008000017945 */ /* 0x000fe20003800000 */
[----:B------:R-:W-:Y:S01]  /*6130*/  IADD3.X R121, R15, R123, R23, P6, !PT ;  /* 0x0000007b0f797210 */ /* 0x000fe200037fe417 */
[----:B------:R-:W-:Y:S02]  /*6140*/  IMAD.WIDE.U32 R12, R125, R12, R220 ;  /* 0x0000000c7d0c7225 */ /* 0x000fe400078e00dc */
[----:B------:R1:W-:Y:S01]  /*6150*/  @!P0 STG.E.U8 desc[UR46][R8.64+0xb9], R215 ;  /* 0x0000b9d708008986 */ /* 0x0003e2000c10112e */
[----:B------:R-:W-:Y:S05]  /*6160*/  @P4 BRA `(.L_x_223) ;  /* 0x00000000000c4947 */ /* 0x000fea0003800000 */
[----:B------:R-:W0:Y:S02]  /*6170*/  LDG.E.U8 R22, desc[UR46][R120.64] ;  /* 0x0000002e78167981 */ /* 0x000e24000c1e1100 */
[----:B0-----:R-:W-:-:S05]  /*6180*/  PRMT R5, R22, 0x8880, RZ ;  /* 0x0000888016057816 */ /* 0x001fca00000000ff */
[----:B------:R-:W-:-:S07]  /*6190*/  IMAD R224, R5, R18, RZ ;  /* 0x0000001205e07224 */ /* 0x000fce00078e02ff */
.L_x_223:
[----:B------:R-:W-:Y:S05]  /*61a0*/  BSYNC B1 ;  /* 0x0000000000017941 */ /* 0x000fea0003800000 */
.L_x_222:
[----:B0-----:R-:W-:Y:S01]  /*61b0*/  @!P4 IMAD R5, R24, R19, R224 ;  /* 0x000000131805c224 */ /* 0x001fe200078e02e0 */
[----:B------:R-:W-:Y:S01]  /*61c0*/  ISETP.GE.AND P0, PT, R3, 0x89, PT ;  /* 0x000000890300780c */ /* 0x000fe20003f06270 */
[----:B------:R-:W-:Y:S01]  /*61d0*/  BSSY B1, `(.L_x_224) ;  /* 0x000000b000017945 */ /* 0x000fe20003800000 */
[----:B------:R-:W-:Y:S01]  /*61e0*/  IADD3 R14, P5, P3, R20, R14, R12 ;  /* 0x0000000e140e7210 */ /* 0x000fe20007bbe00c */
[----:B------:R-:W-:Y:S01]  /*61f0*/  IMAD.IADD R12, R23, 0x1, R13 ;  /* 0x00000001170c7824 */ /* 0x000fe200078e020d */
[----:B------:R0:W-:Y:S01]  /*6200*/  @!P4 STG.E.U8 desc[UR46][R6.64], R5 ;  /* 0x000000050600c986 */ /* 0x0001e2000c10112e */
[C---:B------:R-:W-:Y:S02]  /*6210*/  ISETP.LT.OR P4, PT, R0.reuse, 0x2, !P1 ;  /* 0x000000020000780c */ /* 0x040fe40004f81670 */
[C---:B------:R-:W-:Y:S02]  /*6220*/  ISETP.LT.OR P6, PT, R0.reuse, 0x1, !P0 ;  /* 0x000000010000780c */ /* 0x040fe400047c1670 */
[----:B------:R-:W-:-:S09]  /*6230*/  ISETP.LT.OR P2, PT, R0, 0x2, !P0 ;  /* 0x000000020000780c */ /* 0x000fd20004741670 */
[----:B0-----:R-:W-:Y:S05]  /*6240*/  @P4 BRA `(.L_x_225) ;  /* 0x00000000000c4947 */ /* 0x001fea0003800000 */
[----:B------:R-:W2:Y:S02]  /*6250*/  LDG.E.U8 R22, desc[UR46][R120.64+0x1] ;  /* 0x0000012e78167981 */ /* 0x000ea4000c1e1100 */
[----:B--2---:R-:W-:-:S05]  /*6260*/  PRMT R3, R22, 0x8880, RZ ;  /* 0x0000888016037816 */ /* 0x004fca00000000ff */
[----:B------:R-:W-:-:S07]  /*6270*/  IMAD R224, R3, R18, RZ ;  /* 0x0000001203e07224 */ /* 0x000fce00078e02ff */
.L_x_225:
[----:B------:R-:W-:Y:S05]  /*6280*/  BSYNC B1 ;  /* 0x0000000000017941 */ /* 0x000fea0003800000 */
.L_x_224:
[----:B------:R-:W-:Y:S01]  /*6290*/  @!P4 IMAD R25, R25, R19, R224 ;  /* 0x000000131919c224 */ /* 0x000fe200078e02e0 */
[----:B------:R-:W-:Y:S01]  /*62a0*/  BSSY B1, `(.L_x_226) ;  /* 0x0000007000017945 */ /* 0x000fe20003800000 */
[----:B------:R-:W-:-:S03]  /*62b0*/  IADD3.X R15, R217, R15, R12, P5, P3 ;  /* 0x0000000fd90f7210 */ /* 0x000fc60002fe640c */
[----:B------:R0:W-:Y:S01]  /*62c0*/  @!P4 STG.E.U8 desc[UR46][R6.64+0x1], R25 ;  /* 0x000001190600c986 */ /* 0x0001e2000c10112e */
[----:B------:R-:W-:Y:S05]  /*62d0*/  @P6 BRA `(.L_x_227) ;  /* 0x00000000000c6947 */ /* 0x000fea0003800000 */
[----:B------:R-:W2:Y:S02]  /*62e0*/  LDG.E.U8 R22, desc[UR46][R14.64] ;  /* 0x0000002e0e167981 */ /* 0x000ea4000c1e1100 */
[----:B--2---:R-:W-:-:S05]  /*62f0*/  PRMT R3, R22, 0x8880, RZ ;  /* 0x0000888016037816 */ /* 0x004fca00000000ff */
[----:B------:R-:W-:-:S07]  /*6300*/  IMAD R224, R3, R18, RZ ;  /* 0x0000001203e07224 */ /* 0x000fce00078e02ff */
.L_x_227:
[----:B------:R-:W-:Y:S05]  /*6310*/  BSYNC B1 ;  /* 0x0000000000017941 */ /* 0x000fea0003800000 */
.L_x_226:
[----:B------:R-:W-:Y:S01]  /*6320*/  @!P6 IMAD R3, R26, R19, R224 ;  /* 0x000000131a03e224 */ /* 0x000fe200078e02e0 */
[----:B------:R-:W-:Y:S04]  /*6330*/  BSSY B1, `(.L_x_228) ;  /* 0x0000006000017945 */ /* 0x000fe80003800000 */
[----:B------:R2:W-:Y:S01]  /*6340*/  @!P6 STG.E.U8 desc[UR46][R10.64], R3 ;  /* 0x000000030a00e986 */ /* 0x0005e2000c10112e */
[----:B------:R-:W-:Y:S05]  /*6350*/  @P2 BRA `(.L_x_229) ;  /* 0x00000000000c2947 */ /* 0x000fea0003800000 */
[----:B------:R-:W2:Y:S02]  /*6360*/  LDG.E.U8 R22, desc[UR46][R14.64+0x1] ;  /* 0x0000012e0e167981 */ /* 0x000ea4000c1e1100 */
[----:B--2---:R-:W-:-:S05]  /*6370*/  PRMT R3, R22, 0x8880, RZ ;  /* 0x0000888016037816 */ /* 0x004fca00000000ff */
[----:B------:R-:W-:-:S07]  /*6380*/  IMAD R224, R3, R18, RZ ;  /* 0x0000001203e07224 */ /* 0x000fce00078e02ff */
.L_x_229:
[----:B------:R-:W-:Y:S05]  /*6390*/  BSYNC B1 ;  /* 0x0000000000017941 */ /* 0x000fea0003800000 */
.L_x_228:
        /* <DEDUP_REMOVED lines=12> */
.L_x_231:
[----:B------:R-:W-:Y:S05]  /*6460*/  BSYNC B1 ;  /* 0x0000000000017941 */ /* 0x000fea0003800000 */
.L_x_230:
[----:B--2---:R-:W-:Y:S01]  /*6470*/  @!P4 IMAD R3, R28, R19, R224 ;  /* 0x000000131c03c224 */ /* 0x004fe200078e02e0 */
[----:B------:R-:W-:Y:S04]  /*6480*/  BSSY B1, `(.L_x_232) ;  /* 0x0000006000017945 */ /* 0x000fe80003800000 */
[----:B------:R2:W-:Y:S01]  /*6490*/  @!P4 STG.E.U8 desc[UR46][R6.64+0x8], R3 ;  /* 0x000008030600c986 */ /* 0x0005e2000c10112e */
[----:B------:R-:W-:Y:S05]  /*64a0*/  @P3 BRA `(.L_x_233) ;  /* 0x00000000000c3947 */ /* 0x000fea0003800000 */
[----:B------:R-:W2:Y:S02]  /*64b0*/  LDG.E.U8 R22, desc[UR46][R120.64+0x9] ;  /* 0x0000092e78167981 */ /* 0x000ea4000c1e1100 */
[----:B--2---:R-:W-:-:S05]  /*64c0*/  PRMT R3, R22, 0x8880, RZ ;  /* 0x0000888016037816 */ /* 0x004fca00000000ff */
[----:B------:R-:W-:-:S07]  /*64d0*/  IMAD R224, R3, R18, RZ ;  /* 0x0000001203e07224 */ /* 0x000fce00078e02ff */
.L_x_233:
[----:B------:R-:W-:Y:S05]  /*64e0*/  BSYNC B1 ;  /* 0x0000000000017941 */ /* 0x000fea0003800000 */
.L_x_232:
[----:B------:R-:W-:Y:S01]  /*64f0*/  @!P3 IMAD R29, R29, R19, R224 ;  /* 0x000000131d1db224 */ /* 0x000fe200078e02e0 */
[----:B------:R-:W-:Y:S04]  /*6500*/  BSSY B1, `(.L_x_234) ;  /* 0x0000006000017945 */ /* 0x000fe80003800000 */
[----:B------:R4:W-:Y:S01]  /*6510*/  @!P3 STG.E.U8 desc[UR46][R6.64+0x9], R29 ;  /* 0x0000091d0600b986 */ /* 0x0009e2000c10112e */
[----:B------:R-:W-:Y:S05]  /*6520*/  @P5 BRA `(.L_x_235) ;  /* 0x00000000000c5947 */ /* 0x000fea0003800000 */
[----:B------:R-:W2:Y:S02]  /*6530*/  LDG.E.U8 R22, desc[UR46][R14.64+0x8] ;  /* 0x0000082e0e167981 */ /* 0x000ea4000c1e1100 */
[----:B--2---:R-:W-:-:S05]  /*6540*/  PRMT R3, R22, 0x8880, RZ ;  /* 0x0000888016037816 */ /* 0x004fca00000000ff */
[----:B------:R-:W-:-:S07]  /*6550*/  IMAD R224, R3, R18, RZ ;  /* 0x0000001203e07224 */ /* 0x000fce00078e02ff */
.L_x_235:
[----:B------:R-:W-:Y:S05]  /*6560*/  BSYNC B1 ;  /* 0x0000000000017941 */ /* 0x000fea0003800000 */
.L_x_234:
[----:B--2---:R-:W-:Y:S01]  /*6570*/  @!P5 IMAD R3, R30, R19, R224 ;  /* 0x000000131e03d224 */ /* 0x004fe200078e02e0 */
[----:B------:R-:W-:Y:S04]  /*6580*/  BSSY B1, `(.L_x_236) ;  /* 0x0000006000017945 */ /* 0x000fe80003800000 */
[----:B------:R2:W-:Y:S01]  /*6590*/  @!P5 STG.E.U8 desc[UR46][R10.64+0x8], R3 ;  /* 0x000008030a00d986 */ /* 0x0005e2000c10112e */
[----:B------:R-:W-:Y:S05]  /*65a0*/  @P6 BRA `(.L_x_237) ;  /* 0x00000000000c6947 */ /* 0x000fea0003800000 */
[----:B------:R-:W2:Y:S02]  /*65b0*/  LDG.E.U8 R22, desc[UR46][R14.64+0x9] ;  /* 0x0000092e0e167981 */ /* 0x000ea4000c1e1100 */
[----:B--2---:R-:W-:-:S05]  /*65c0*/  PRMT R3, R22, 0x8880, RZ ;  /* 0x0000888016037816 */ /* 0x004fca00000000ff */
[----:B------:R-:W-:-:S07]  /*65d0*/  IMAD R224, R3, R18, RZ ;  /* 0x0000001203e07224 */ /* 0x000fce00078e02ff */
.L_x_237:
[----:B------:R-:W-:Y:S05]  /*65e0*/  BSYNC B1 ;  /* 0x0000000000017941 */ /* 0x000fea0003800000 */
.L_x_236:
[----:B------:R-:W-:Y:S01]  /*65f0*/  @!P6 IMAD R31, R31, R19, R224 ;  /* 0x000000131f1fe224 */ /* 0x000fe200078e02e0 */
[----:B------:R-:W-:Y:S04]  /*6600*/  BSSY B1, `(.L_x_238) ;  /* 0x0000006000017945 */ /* 0x000fe80003800000 */
[----:B------:R0:W-:Y:S01]  /*6610*/  @!P6 STG.E.U8 desc[UR46][R10.64+0x9], R31 ;  /* 0x0000091f0a00e986 */ /* 0x0001e2000c10112e */
[----:B------:R-:W-:Y:S05]  /*6620*/  @P2 BRA `(.L_x_239) ;  /* 0x00000000000c2947 */ /* 0x000fea0003800000 */
[----:B------:R-:W2:Y:S02]  /*6630*/  LDG.E.U8 R22, desc[UR46][R120.64+0x10] ;  /* 0x0000102e78167981 */ /* 0x000ea4000c1e1100 */
[----:B--2---:R-:W-:-:S05]  /*6640*/  PRMT R3, R22, 0x8880, RZ ;  /* 0x0000888016037816 */ /* 0x004fca00000000ff */
[----:B------:R-:W-:-:S07]  /*6650*/  IMAD R224, R3, R18, RZ ;  /* 0x0000001203e07224 */ /* 0x000fce00078e02ff */
.L_x_239:
[----:B------:R-:W-:Y:S05]  /*6660*/  BSYNC B1 ;  /* 0x0000000000017941 */ /* 0x000fea0003800000 */
.L_x_238:
        /* <DEDUP_REMOVED lines=12> */
.L_x_241:
[----:B------:R-:W-:Y:S05]  /*6730*/  BSYNC B1 ;  /* 0x0000000000017941 */ /* 0x000fea0003800000 */
.L_x_240:
[----:B------:R-:W-:Y:S01]  /*6740*/  @!P4 IMAD R33, R33, R19, R224 ;  /* 0x000000132121c224 */ /* 0x000fe200078e02e0 */
[----:B------:R-:W-:Y:S04]  /*6750*/  BSSY B1, `(.L_x_242) ;  /* 0x0000006000017945 */ /* 0x000fe80003800000 */
[----:B------:R0:W-:Y:S01]  /*6760*/  @!P4 STG.E.U8 desc[UR46][R6.64+0x11], R33 ;  /* 0x000011210600c986 */ /* 0x0001e2000c10112e */
[----:B------:R-:W-:Y:S05]  /*6770*/  @P3 BRA `(.L_x_243) ;  /* 0x00000000000c3947 */ /* 0x000fea0003800000 */
[----:B------:R-:W2:Y:S02]  /*6780*/  LDG.E.U8 R22, desc[UR46][R14.64+0x10] ;  /* 0x0000102e0e167981 */ /* 0x000ea4000c1e1100 */
[----:B--2---:R-:W-:-:S05]  /*6790*/  PRMT R3, R22, 0x8880, RZ ;  /* 0x0000888016037816 */ /* 0x004fca00000000ff */
[----:B------:R-:W-:-:S07]  /*67a0*/  IMAD R224, R3, R18, RZ ;  /* 0x0000001203e07224 */ /* 0x000fce00078e02ff */
.L_x_243:
[----:B------:R-:W-:Y:S05]  /*67b0*/  BSYNC B1 ;  /* 0x0000000000017941 */ /* 0x000fea0003800000 */
.L_x_242:
[----:B--2---:R-:W-:Y:S01]  /*67c0*/  @!P3 IMAD R3, R34, R19, R224 ;  /* 0x000000132203b224 */ /* 0x004fe200078e02e0 */
[----:B------:R-:W-:Y:S04]  /*67d0*/  BSSY B1, `(.L_x_244) ;  /* 0x0000006000017945 */ /* 0x000fe80003800000 */
[----:B------:R2:W-:Y:S01]  /*67e0*/  @!P3 STG.E.U8 desc[UR46][R10.64+0x10], R3 ;  /* 0x000010030a00b986 */ /* 0x0005e2000c10112e */
[----:B------:R-:W-:Y:S05]  /*67f0*/  @P5 BRA `(.L_x_245) ;  /* 0x00000000000c5947 */ /* 0x000fea0003800000 */
[----:B------:R-:W2:Y:S02]  /*6800*/  LDG.E.U8 R22, desc[UR46][R14.64+0x11] ;  /* 0x0000112e0e167981 */ /* 0x000ea4000c1e1100 */
[----:B--2---:R-:W-:-:S05]  /*6810*/  PRMT R3, R22, 0x8880, RZ ;  /* 0x0000888016037816 */ /* 0x004fca00000000ff */
[----:B------:R-:W-:-:S07]  /*6820*/  IMAD R224, R3, R18, RZ ;  /* 0x0000001203e07224 */ /* 0x000fce00078e02ff */
.L_x_245:
[----:B------:R-:W-:Y:S05]  /*6830*/  BSYNC B1 ;  /* 0x0000000000017941 */ /* 0x000fea0003800000 */
.L_x_244:
[----:B------:R-:W-:Y:S01]  /*6840*/  @!P5 IMAD R35, R35, R19, R224 ;  /* 0x000000132323d224 */ /* 0x000fe200078e02e0 */
[----:B------:R-:W-:Y:S04]  /*6850*/  BSSY B1, `(.L_x_246) ;  /* 0x0000006000017945 */ /* 0x000fe80003800000 */
[----:B------:R0:W-:Y:S01]  /*6860*/  @!P5 STG.E.U8 desc[UR46][R10.64+0x11], R35 ;  /* 0x000011230a00d986 */ /* 0x0001e2000c10112e */
[----:B------:R-:W-:Y:S05]  /*6870*/  @P6 BRA `(.L_x_247) ;  /* 0x00000000000c6947 */ /* 0x000fea0003800000 */
[----:B------:R-:W2:Y:S02]  /*6880*/  LDG.E.U8 R22, desc[UR46][R120.64+0x18] ;  /* 0x0000182e78167981 */ /* 0x000ea4000c1e1100 */
[----:B--2---:R-:W-:-:S05]  /*6890*/  PRMT R3, R22, 0x8880, RZ ;  /* 0x0000888016037816 */ /* 0x004fca00000000ff */
[----:B------:R-:W-:-:S07]  /*68a0*/  IMAD R224, R3, R18, RZ ;  /* 0x0000001203e07224 */ /* 0x000fce00078e02ff */
.L_x_247:
[----:B------:R-:W-:Y:S05]  /*68b0*/  BSYNC B1 ;  /* 0x0000000000017941 */ /* 0x000fea0003800000 */
.L_x_246:
[----:B--2---:R-:W-:Y:S01]  /*68c0*/  @!P6 IMAD R3, R36, R19, R224 ;  /* 0x000000132403e224 */ /* 0x004fe200078e02e0 */
[----:B------:R-:W-:Y:S04]  /*68d0*/  BSSY B1, `(.L_x_248) ;  /* 0x0000006000017945 */ /* 0x000fe80003800000 */
[----:B------:R2:W-:Y:S01]  /*68e0*/  @!P6 STG.E.U8 desc[UR46][R6.64+0x18], R3 ;  /* 0x000018030600e986 */ /* 0x0005e2000c10112e */
[----:B------:R-:W-:Y:S05]  /*68f0*/  @P2 BRA `(.L_x_249) ;  /* 0x00000000000c2947 */ /* 0x000fea0003800000 */
[----:B------:R-:W2:Y:S02]  /*6900*/  LDG.E.U8 R22, desc[UR46][R120.64+0x19] ;  /* 0x0000192e78167981 */ /* 0x000ea4000c1e1100 */
[----:B--2---:R-:W-:-:S05]  /*6910*/  PRMT R3, R22, 0x8880, RZ ;  /* 0x0000888016037816 */ /* 0x004fca00000000ff */
[----:B------:R-:W-:-:S07]  /*6920*/  IMAD R224, R3, R18, RZ ;  /* 0x0000001203e07224 */ /* 0x000fce00078e02ff */
.L_x_249:
[----:B------:R-:W-:Y:S05]  /*6930*/  BSYNC B1 ;  /* 0x0000000000017941 */ /* 0x000fea0003800000 */
.L_x_248:
        /* <DEDUP_REMOVED lines=12> */
.L_x_251:
[----:B------:R-:W-:Y:S05]  /*6a00*/  BSYNC B1 ;  /* 0x0000000000017941 */ /* 0x000fea0003800000 */
.L_x_250:
[----:B--2---:R-:W-:Y:S01]  /*6a10*/  @!P4 IMAD R3, R38, R19, R224 ;  /* 0x000000132603c224 */ /* 0x004fe200078e02e0 */
[----:B------:R-:W-:Y:S04]  /*6a20*/  BSSY B1, `(.L_x_252) ;  /* 0x0000006000017945 */ /* 0x000fe80003800000 */
[----:B------:R2:W-:Y:S01]  /*6a30*/  @!P4 STG.E.U8 desc[UR46][R10.64+0x18], R3 ;  /* 0x000018030a00c986 */ /* 0x0005e2000c10112e */
[----:B------:R-:W-:Y:S05]  /*6a40*/  @P3 BRA `(.L_x_253) ;  /* 0x00000000000c3947 */ /* 0x000fea0003800000 */
[----:B------:R-:W2:Y:S02]  /*6a50*/  LDG.E.U8 R22, desc[UR46][R14.64+0x19] ;  /* 0x0000192e0e167981 */ /* 0x000ea4000c1e1100 */
[----:B--2---:R-:W-:-:S05]  /*6a60*/  PRMT R3, R22, 0x8880, RZ ;  /* 0x0000888016037816 */ /* 0x004fca00000000ff */
[----:B------:R-:W-:-:S07]  /*6a70*/  IMAD R224, R3, R18, RZ ;  /* 0x0000001203e07224 */ /* 0x000fce00078e02ff */
.L_x_253:
[----:B------:R-:W-:Y:S05]  /*6a80*/  BSYNC B1 ;  /* 0x0000000000017941 */ /* 0x000fea0003800000 */
.L_x_252:
[----:B------:R-:W-:Y:S01]  /*6a90*/  @!P3 IMAD R39, R39, R19, R224 ;  /* 0x000000132727b224 */ /* 0x000fe200078e02e0 */
[----:B------:R-:W-:Y:S04]  /*6aa0*/  BSSY B1, `(.L_x_254) ;  /* 0x0000006000017945 */ /* 0x000fe80003800000 */
[----:B------:R0:W-:Y:S01]  /*6ab0*/  @!P3 STG.E.U8 desc[UR46][R10.64+0x19], R39 ;  /* 0x000019270a00b986 */ /* 0x0001e2000c10112e */
[----:B------:R-:W-:Y:S05]  /*6ac0*/  @P5 BRA `(.L_x_255) ;  /* 0x00000000000c5947 */ /* 0x000fea0003800000 */
[----:B------:R-:W2:Y:S02]  /*6ad0*/  LDG.E.U8 R22, desc[UR46][R120.64+0x20] ;  /* 0x0000202e78167981 */ /* 0x000ea4000c1e1100 */
[----:B--2---:R-:W-:-:S05]  /*6ae0*/  PRMT R3, R22, 0x8880, RZ ;  /* 0x0000888016037816 */ /* 0x004fca00000000ff */
[----:B------:R-:W-:-:S07]  /*6af0*/  IMAD R224, R3, R18, RZ ;  /* 0x0000001203e07224 */ /* 0x000fce00078e02ff */
.L_x_255:
[----:B------:R-:W-:Y:S05]  /*6b00*/  BSYNC B1 ;  /* 0x0000000000017941 */ /* 0x000fea0003800000 */
.L_x_254:
[----:B--2---:R-:W-:Y:S01]  /*6b10*/  @!P5 IMAD R3, R40, R19, R224 ;  /* 0x000000132803d224 */ /* 0x004fe200078e02e0 */
[----:B------:R-:W-:Y:S04]  /*6b20*/  BSSY B1, `(.L_x_256) ;  /* 0x0000006000017945 */ /* 0x000fe80003800000 */
[----:B------:R2:W-:Y:S01]  /*6b30*/  @!P5 STG.E.U8 desc[UR46][R6.64+0x20], R3 ;  /* 0x000020030600d986 */ /* 0x0005e2000c10112e */
[----:B------:R-:W-:Y:S05]  /*6b40*/  @P6 BRA `(.L_x_257) ;  /* 0x00000000000c6947 */ /* 0x000fea0003800000 */
[----:B------:R-:W2:Y:S02]  /*6b50*/  LDG.E.U8 R22, desc[UR46][R120.64+0x21] ;  /* 0x0000212e78167981 */ /* 0x000ea4000c1e1100 */
[----:B--2---:R-:W-:-:S05]  /*6b60*/  PRMT R3, R22, 0x8880, RZ ;  /* 0x0000888016037816 */ /* 0x004fca00000000ff */
[----:B------:R-:W-:-:S07]  /*6b70*/  IMAD R224, R3, R18, RZ ;  /* 0x0000001203e07224 */ /* 0x000fce00078e02ff */
.L_x_257:
[----:B------:R-:W-:Y:S05]  /*6b80*/  BSYNC B1 ;  /* 0x0000000000017941 */ /* 0x000fea0003800000 */
.L_x_256:
[----:B------:R-:W-:Y:S01]  /*6b90*/  @!P6 IMAD R41, R41, R19, R224 ;  /* 0x000000132929e224 */ /* 0x000fe200078e02e0 */
[----:B------:R-:W-:Y:S04]  /*6ba0*/  BSSY B1, `(.L_x_258) ;  /* 0x0000006000017945 */ /* 0x000fe80003800000 */
[----:B------:R0:W-:Y:S01]  /*6bb0*/  @!P6 STG.E.U8 desc[UR46][R6.64+0x21], R41 ;  /* 0x000021290600e986 */ /* 0x0001e2000c10112e */
[----:B------:R-:W-:Y:S05]  /*6bc0*/  @P2 BRA `(.L_x_259) ;  /* 0x00000000000c2947 */ /* 0x000fea0003800000 */
[----:B------:R-:W2:Y:S02]  /*6bd0*/  LDG.E.U8 R22, desc[UR46][R14.64+0x20] ;  /* 0x0000202e0e167981 */ /* 0x000ea4000c1e1100 */
[----:B--2---:R-:W-:-:S05]  /*6be0*/  PRMT R3, R22, 0x8880, RZ ;  /* 0x0000888016037816 */ /* 0x004fca00000000ff */
[----:B------:R-:W-:-:S07]  /*6bf0*/  IMAD R224, R3, R18, RZ ;  /* 0x0000001203e07224 */ /* 0x000fce00078e02ff */
.L_x_259:
[----:B------:R-:W-:Y:S05]  /*6c00*/  BSYNC B1 ;  /* 0x0000000000017941 */ /* 0x000fea0003800000 */
.L_x_258:
        /* <DEDUP_REMOVED lines=12> */
.L_x_261:
[----:B------:R-:W-:Y:S05]  /*6cd0*/  BSYNC B1 ;  /* 0x0000000000017941 */ /* 0x000fea0003800000 */
.L_x_260:
[----:B------:R-:W-:Y:S01]  /*6ce0*/  @!P4 IMAD R43, R43, R19, R224 ;  /* 0x000000132b2bc224 */ /* 0x000fe200078e02e0 */
[----:B------:R-:W-:Y:S04]  /*6cf0*/  BSSY B1, `(.L_x_262) ;  /* 0x0000006000017945 */ /* 0x000fe80003800000 */
[----:B------:R0:W-:Y:S01]  /*6d00*/  @!P4 STG.E.U8 desc[UR46][R10.64+0x21], R43 ;  /* 0x0000212b0a00c986 */ /* 0x0001e2000c10112e */
[----:B------:R-:W-:Y:S05]  /*6d10*/  @P3 BRA `(.L_x_263) ;  /* 0x00000000000c3947 */ /* 0x000fea0003800000 */
[----:B------:R-:W2:Y:S02]  /*6d20*/  LDG.E.U8 R22, desc[UR46][R120.64+0x28] ;  /* 0x0000282e78167981 */ /* 0x000ea4000c1e1100 */
[----:B--2---:R-:W-:-:S05]  /*6d30*/  PRMT R3, R22, 0x8880, RZ ;  /* 0x0000888016037816 */ /* 0x004fca00000000ff */
[----:B------:R-:W-:-:S07]  /*6d40*/  IMAD R224, R3, R18, RZ ;  /* 0x0000001203e07224 */ /* 0x000fce00078e02ff */
.L_x_263:
[----:B------:R-:W-:Y:S05]  /*6d50*/  BSYNC B1 ;  /* 0x0000000000017941 */ /* 0x000fea0003800000 */
.L_x_262:
[----:B--2---:R-:W-:Y:S01]  /*6d60*/  @!P3 IMAD R3, R44, R19, R224 ;  /* 0x000000132c03b224 */ /* 0x004fe200078e02e0 */
[----:B------:R-:W-:Y:S04]  /*6d70*/  BSSY B1, `(.L_x_264) ;  /* 0x0000006000017945 */ /* 0x000fe80003800000 */
[----:B------:R2:W-:Y:S01]  /*6d80*/  @!P3 STG.E.U8 desc[UR46][R6.64+0x28], R3 ;  /* 0x000028030600b986 */ /* 0x0005e2000c10112e */
[----:B------:R-:W-:Y:S05]  /*6d90*/  @P5 BRA `(.L_x_265) ;  /* 0x00000000000c5947 */ /* 0x000fea0003800000 */
[----:B------:R-:W2:Y:S02]  /*6da0*/  LDG.E.U8 R22, desc[UR46][R120.64+0x29] ;  /* 0x0000292e78167981 */ /* 0x000ea4000c1e1100 */
[----:B--2---:R-:W-:-:S05]  /*6db0*/  PRMT R3, R22, 0x8880, RZ ;  /* 0x0000888016037816 */ /* 0x004fca00000000ff */
[----:B------:R-:W-:-:S07]  /*6dc0*/  IMAD R224, R3, R18, RZ ;  /* 0x0000001203e07224 */ /* 0x000fce00078e02ff */
.L_x_265:
[----:B------:R-:W-:Y:S05]  /*6dd0*/  BSYNC B1 ;  /* 0x0000000000017941 */ /* 0x000fea0003800000 */
.L_x_264:
[----:B------:R-:W-:Y:S01]  /*6de0*/  @!P5 IMAD R45, R45, R19, R224 ;  /* 0x000000132d2dd224 */ /* 0x000fe200078e02e0 */
[----:B------:R-:W-:Y:S04]  /*6df0*/  BSSY B1, `(.L_x_266) ;  /* 0x0000006000017945 */ /* 0x000fe80003800000 */
[----:B------:R0:W-:Y:S01]  /*6e00*/  @!P5 STG.E.U8 desc[UR46][R6.64+0x29], R45 ;  /* 0x0000292d0600d986 */ /* 0x0001e2000c10112e */
[----:B------:R-:W-:Y:S05]  /*6e10*/  @P6 BRA `(.L_x_267) ;  /* 0x00000000000c6947 */ /* 0x000fea0003800000 */
[----:B------:R-:W2:Y:S02]  /*6e20*/  LDG.E.U8 R22, desc[UR46][R14.64+0x28] ;  /* 0x0000282e0e167981 */ /* 0x000ea4000c1e1100 */
[----:B--2---:R-:W-:-:S05]  /*6e30*/  PRMT R3, R22, 0x8880, RZ ;  /* 0x0000888016037816 */ /* 0x004fca00000000ff */
[----:B------:R-:W-:-:S07]  /*6e40*/  IMAD R224, R3, R18, RZ ;  /* 0x0000001203e07224 */ /* 0x000fce00078e02ff */
.L_x_267:
[----:B------:R-:W-:Y:S05]  /*6e50*/  BSYNC B1 ;  /* 0x0000000000017941 */ /* 0x000fea0003800000 */
.L_x_266:
[----:B--2---:R-:W-:Y:S01]  /*6e60*/  @!P6 IMAD R3, R46, R19, R224 ;  /* 0x000000132e03e224 */ /* 0x004fe200078e02e0 */
[----:B------:R-:W-:Y:S04]  /*6e70*/  BSSY B1, `(.L_x_268) ;  /* 0x0000006000017945 */ /* 0x000fe80003800000 */
[----:B------:R2:W-:Y:S01]  /*6e80*/  @!P6 STG.E.U8 desc[UR46][R10.64+0x28], R3 ;  /* 0x000028030a00e986 */ /* 0x0005e2000c10112e */
[----:B------:R-:W-:Y:S05]  /*6e90*/  @P2 BRA `(.L_x_269) ;  /* 0x00000000000c2947 */ /* 0x000fea0003800000 */
[----:B------:R-:W2:Y:S02]  /*6ea0*/  LDG.E.U8 R22, desc[UR46][R14.64+0x29] ;  /* 0x0000292e0e167981 */ /* 0x000ea4000c1e1100 */
[----:B--2---:R-:W-:-:S05]  /*6eb0*/  PRMT R3, R22, 0x8880, RZ ;  /* 0x0000888016037816 */ /* 0x004fca00000000ff */
[----:B------:R-:W-:-:S07]  /*6ec0*/  IMAD R224, R3, R18, RZ ;  /* 0x0000001203e07224 */ /* 0x000fce00078e02ff */
.L_x_269:
[----:B------:R-:W-:Y:S05]  /*6ed0*/  BSYNC B1 ;  /* 0x0000000000017941 */ /* 0x000fea0003800000 */
.L_x_268:
        /* <DEDUP_REMOVED lines=12> */
.L_x_271:
[----:B------:R-:W-:Y:S05]  /*6fa0*/  BSYNC B1 ;  /* 0x0000000000017941 */ /* 0x000fea0003800000 */
.L_x_270:
[----:B--2---:R-:W-:Y:S01]  /*6fb0*/  @!P4 IMAD R3, R48, R19, R224 ;  /* 0x000000133003c224 */ /* 0x004fe200078e02e0 */
[----:B------:R-:W-:Y:S04]  /*6fc0*/  BSSY B1, `(.L_x_272) ;  /* 0x0000006000017945 */ /* 0x000fe80003800000 */
[----:B------:R2:W-:Y:S01]  /*6fd0*/  @!P4 STG.E.U8 desc[UR46][R6.64+0x30], R3 ;  /* 0x000030030600c986 */ /* 0x0005e2000c10112e */
[----:B------:R-:W-:Y:S05]  /*6fe0*/  @P3 BRA `(.L_x_273) ;  /* 0x00000000000c3947 */ /* 0x000fea0003800000 */
[----:B------:R-:W2:Y:S02]  /*6ff0*/  LDG.E.U8 R22, desc[UR46][R120.64+0x31] ;  /* 0x0000312e78167981 */ /* 0x000ea4000c1e1100 */
[----:B--2---:R-:W-:-:S05]  /*7000*/  PRMT R3, R22, 0x8880, RZ ;  /* 0x0000888016037816 */ /* 0x004fca00000000ff */
[----:B------:R-:W-:-:S07]  /*7010*/  IMAD R224, R3, R18, RZ ;  /* 0x0000001203e07224 */ /* 0x000fce00078e02ff */
.L_x_273:
[----:B------:R-:W-:Y:S05]  /*7020*/  BSYNC B1 ;  /* 0x0000000000017941 */ /* 0x000fea0003800000 */
.L_x_272:
[----:B------:R-:W-:Y:S01]  /*7030*/  @!P3 IMAD R49, R49, R19, R224 ;  /* 0x000000133131b224 */ /* 0x000fe200078e02e0 */
[----:B------:R-:W-:Y:S04]  /*7040*/  BSSY B1, `(.L_x_274) ;  /* 0x0000006000017945 */ /* 0x000fe80003800000 */
[----:B------:R0:W-:Y:S01]  /*7050*/  @!P3 STG.E.U8 desc[UR46][R6.64+0x31], R49 ;  /* 0x000031310600b986 */ /* 0x0001e2000c10112e */
[----:B------:R-:W-:Y:S05]  /*7060*/  @P5 BRA `(.L_x_275) ;  /* 0x00000000000c5947 */ /* 0x000fea0003800000 */
[----:B------:R-:W2:Y:S02]  /*7070*/  LDG.E.U8 R22, desc[UR46][R14.64+0x30] ;  /* 0x0000302e0e167981 */ /* 0x000ea4000c1e1100 */
[----:B--2---:R-:W-:-:S05]  /*7080*/  PRMT R3, R22, 0x8880, RZ ;  /* 0x0000888016037816 */ /* 0x004fca00000000ff */
[----:B------:R-:W-:-:S07]  /*7090*/  IMAD R224, R3, R18, RZ ;  /* 0x0000001203e07224 */ /* 0x000fce00078e02ff */
.L_x_275:
[----:B------:R-:W-:Y:S05]  /*70a0*/  BSYNC B1 ;  /* 0x0000000000017941 */ /* 0x000fea0003800000 */
.L_x_274:
[----:B--2---:R-:W-:Y:S01]  /*70b0*/  @!P5 IMAD R3, R50, R19, R224 ;  /* 0x000000133203d224 */ /* 0x004fe200078e02e0 */
[----:B------:R-:W-:Y:S04]  /*70c0*/  BSSY B1, `(.L_x_276) ;  /* 0x0000006000017945 */ /* 0x000fe80003800000 */
[----:B------:R2:W-:Y:S01]  /*70d0*/  @!P5 STG.E.U8 desc[UR46][R10.64+0x30], R3 ;  /* 0x000030030a00d986 */ /* 0x0005e2000c10112e */
[----:B------:R-:W-:Y:S05]  /*70e0*/  @P6 BRA `(.L_x_277) ;  /* 0x00000000000c6947 */ /* 0x000fea0003800000 */
[----:B------:R-:W2:Y:S02]  /*70f0*/  LDG.E.U8 R22, desc[UR46][R14.64+0x31] ;  /* 0x0000312e0e167981 */ /* 0x000ea4000c1e1100 */
[----:B--2---:R-:W-:-:S05]  /*7100*/  PRMT R3, R22, 0x8880, RZ ;  /* 0x0000888016037816 */ /* 0x004fca00000000ff */
[----:B------:R-:W-:-:S07]  /*7110*/  IMAD R224, R3, R18, RZ ;  /* 0x0000001203e07224 */ /* 0x000fce00078e02ff */
.L_x_277:
[----:B------:R-:W-:Y:S05]  /*7120*/  BSYNC B1 ;  /* 0x0000000000017941 */ /* 0x000fea0003800000 */
.L_x_276:
[----:B------:R-:W-:Y:S01]  /*7130*/  @!P6 IMAD R51, R51, R19, R224 ;  /* 0x000000133333e224 */ /* 0x000fe200078e02e0 */
[----:B------:R-:W-:Y:S04]  /*7140*/  BSSY B1, `(.L_x_278) ;  /* 0x0000006000017945 */ /* 0x000fe80003800000 */
[----:B------:R0:W-:Y:S01]  /*7150*/  @!P6 STG.E.U8 desc[UR46][R10.64+0x31], R51 ;  /* 0x000031330a00e986 */ /* 0x0001e2000c10112e */
[----:B------:R-:W-:Y:S05]  /*7160*/  @P2 BRA `(.L_x_279) ;  /* 0x00000000000c2947 */ /* 0x000fea0003800000 */
[----:B------:R-:W2:Y:S02]  /*7170*/  LDG.E.U8 R22, desc[UR46][R120.64+0x38] ;  /* 0x0000382e78167981 */ /* 0x000ea4000c1e1100 */
[----:B--2---:R-:W-:-:S05]  /*7180*/  PRMT R3, R22, 0x8880, RZ ;  /* 0x0000888016037816 */ /* 0x004fca00000000ff */
[----:B------:R-:W-:-:S07]  /*7190*/  IMAD R224, R3, R18, RZ ;  /* 0x0000001203e07224 */ /* 0x000fce00078e02ff */
.L_x_279:
[----:B------:R-:W-:Y:S05]  /*71a0*/  BSYNC B1 ;  /* 0x0000000000017941 */ /* 0x000fea0003800000 */
.L_x_278:
        /* <DEDUP_REMOVED lines=12> */
.L_x_281:
[----:B------:R-:W-:Y:S05]  /*7270*/  BSYNC B1 ;  /* 0x0000000000017941 */ /* 0x000fea0003800000 */
.L_x_280:
[----:B------:R-:W-:Y:S01]  /*7280*/  @!P4 IMAD R53, R53, R19, R224 ;  /* 0x000000133535c224 */ /* 0x000fe200078e02e0 */
[----:B------:R-:W-:Y:S04]  /*7290*/  BSSY B1, `(.L_x_282) ;  /* 0x0000006000017945 */ /* 0x000fe80003800000 */
[----:B------:R0:W-:Y:S01]  /*72a0*/  @!P4 STG.E.U8 desc[UR46][R6.64+0x39], R53 ;  /* 0x000039350600c986 */ /* 0x0001e2000c10112e */
[----:B------:R-:W-:Y:S05]  /*72b0*/  @P3 BRA `(.L_x_283) ;  /* 0x00000000000c3947 */ /* 0x000fea0003800000 */
[----:B------:R-:W2:Y:S02]  /*72c0*/  LDG.E.U8 R22, desc[UR46][R14.64+0x38] ;  /* 0x0000382e0e167981 */ /* 0x000ea4000c1e1100 */
[----:B--2---:R-:W-:-:S05]  /*72d0*/  PRMT R3, R22, 0x8880, RZ ;  /* 0x0000888016037816 */ /* 0x004fca00000000ff */
[----:B------:R-:W-:-:S07]  /*72e0*/  IMAD R224, R3, R18, RZ ;  /* 0x0000001203e07224 */ /* 0x000fce00078e02ff */
.L_x_283:
[----:B------:R-:W-:Y:S05]  /*72f0*/  BSYNC B1 ;  /* 0x0000000000017941 */ /* 0x000fea0003800000 */
.L_x_282:
[----:B--2---:R-:W-:Y:S01]  /*7300*/  @!P3 IMAD R3, R54, R19, R224 ;  /* 0x000000133603b224 */ /* 0x004fe200078e02e0 */
[----:B------:R-:W-:Y:S04]  /*7310*/  BSSY B1, `(.L_x_284) ;  /* 0x0000006000017945 */ /* 0x000fe80003800000 */
[----:B------:R2:W-:Y:S01]  /*7320*/  @!P3 STG.E.U8 desc[UR46][R10.64+0x38], R3 ;  /* 0x000038030a00b986 */ /* 0x0005e2000c10112e */
[----:B------:R-:W-:Y:S05]  /*7330*/  @P5 BRA `(.L_x_285) ;  /* 0x00000000000c5947 */ /* 0x000fea0003800000 */
[----:B------:R-:W2:Y:S02]  /*7340*/  LDG.E.U8 R22, desc[UR46][R14.64+0x39] ;  /* 0x0000392e0e167981 */ /* 0x000ea4000c1e1100 */
[----:B--2---:R-:W-:-:S05]  /*7350*/  PRMT R3, R22, 0x8880, RZ ;  /* 0x0000888016037816 */ /* 0x004fca00000000ff */
[----:B------:R-:W-:-:S07]  /*7360*/  IMAD R224, R3, R18, RZ ;  /* 0x0000001203e07224 */ /* 0x000fce00078e02ff */
.L_x_285:
[----:B------:R-:W-:Y:S05]  /*7370*/  BSYNC B1 ;  /* 0x0000000000017941 */ /* 0x000fea0003800000 */
.L_x_284:
[----:B------:R-:W-:Y:S01]  /*7380*/  @!P5 IMAD R55, R55, R19, R224 ;  /* 0x000000133737d224 */ /* 0x000fe200078e02e0 */
[----:B------:R-:W-:Y:S04]  /*7390*/  BSSY B1, `(.L_x_286) ;  /* 0x0000006000017945 */ /* 0x000fe80003800000 */
[----:B------:R0:W-:Y:S01]  /*73a0*/  @!P5 STG.E.U8 desc[UR46][R10.64+0x39], R55 ;  /* 0x000039370a00d986 */ /* 0x0001e2000c10112e */
[----:B------:R-:W-:Y:S05]  /*73b0*/  @P6 BRA `(.L_x_287) ;  /* 0x00000000000c6947 */ /* 0x000fea0003800000 */
[----:B------:R-:W2:Y:S02]  /*73c0*/  LDG.E.U8 R22, desc[UR46][R120.64+0x40] ;  /* 0x0000402e78167981 */ /* 0x000ea4000c1e1100 */
[----:B--2---:R-:W-:-:S05]  /*73d0*/  PRMT R3, R22, 0x8880, RZ ;  /* 0x0000888016037816 */ /* 0x004fca00000000ff */
[----:B------:R-:W-:-:S07]  /*73e0*/  IMAD R224, R3, R18, RZ ;  /* 0x0000001203e07224 */ /* 0x000fce00078e02ff */
.L_x_287:
[----:B------:R-:W-:Y:S05]  /*73f0*/  BSYNC B1 ;  /* 0x0000000000017941 */ /* 0x000fea0003800000 */
.L_x_286:
[----:B--2---:R-:W-:Y:S01]  /*7400*/  @!P6 IMAD R3, R56, R19, R224 ;  /* 0x000000133803e224 */ /* 0x004fe200078e02e0 */
[----:B------:R-:W-:Y:S04]  /*7410*/  BSSY B1, `(.L_x_288) ;  /* 0x0000006000017945 */ /* 0x000fe80003800000 */
[----:B------:R2:W-:Y:S01]  /*7420*/  @!P6 STG.E.U8 desc[UR46][R6.64+0x40], R3 ;  /* 0x000040030600e986 */ /* 0x0005e2000c10112e */
[----:B------:R-:W-:Y:S05]  /*7430*/  @P2 BRA `(.L_x_289) ;  /* 0x00000000000c2947 */ /* 0x000fea0003800000 */
[----:B------:R-:W2:Y:S02]  /*7440*/  LDG.E.U8 R22, desc[UR46][R120.64+0x41] ;  /* 0x0000412e78167981 */ /* 0x000ea4000c1e1100 */
[----:B--2---:R-:W-:-:S05]  /*7450*/  PRMT R3, R22, 0x8880, RZ ;  /* 0x0000888016037816 */ /* 0x004fca00000000ff */
[----:B------:R-:W-:-:S07]  /*7460*/  IMAD R224, R3, R18, RZ ;  /* 0x0000001203e07224 */ /* 0x000fce00078e02ff */
.L_x_289:
[----:B------:R-:W-:Y:S05]  /*7470*/  BSYNC B1 ;  /* 0x0000000000017941 */ /* 0x000fea0003800000 */
.L_x_288:
        /* <DEDUP_REMOVED lines=12> */
.L_x_291:
[----:B------:R-:W-:Y:S05]  /*7540*/  BSYNC B1 ;  /* 0x0000000000017941 */ /* 0x000fea0003800000 */
.L_x_290:
[----:B--2---:R-:W-:Y:S01]  /*7550*/  @!P4 IMAD R3, R58, R19, R224 ;  /* 0x000000133a03c224 */ /* 0x004fe200078e02e0 */
[----:B------:R-:W-:Y:S04]  /*7560*/  BSSY B1, `(.L_x_292) ;  /* 0x0000006000017945 */ /* 0x000fe80003800000 */
[----:B------:R2:W-:Y:S01]  /*7570*/  @!P4 STG.E.U8 desc[UR46][R10.64+0x40], R3 ;  /* 0x000040030a00c986 */ /* 0x0005e2000c10112e */
[----:B------:R-:W-:Y:S05]  /*7580*/  @P3 BRA `(.L_x_293) ;  /* 0x00000000000c3947 */ /* 0x000fea0003800000 */
[----:B------:R-:W2:Y:S02]  /*7590*/  LDG.E.U8 R22, desc[UR46][R14.64+0x41] ;  /* 0x0000412e0e167981 */ /* 0x000ea4000c1e1100 */
[----:B--2---:R-:W-:-:S05]  /*75a0*/  PRMT R3, R22, 0x8880, RZ ;  /* 0x0000888016037816 */ /* 0x004fca00000000ff */
[----:B------:R-:W-:-:S07]  /*75b0*/  IMAD R224, R3, R18, RZ ;  /* 0x0000001203e07224 */ /* 0x000fce00078e02ff */
.L_x_293:
[----:B------:R-:W-:Y:S05]  /*75c0*/  BSYNC B1 ;  /* 0x0000000000017941 */ /* 0x000fea0003800000 */
.L_x_292:
[----:B------:R-:W-:Y:S01]  /*75d0*/  @!P3 IMAD R59, R59, R19, R224 ;  /* 0x000000133b3bb224 */ /* 0x000fe200078e02e0 */
[----:B------:R-:W-:Y:S04]  /*75e0*/  BSSY B1, `(.L_x_294) ;  /* 0x0000006000017945 */ /* 0x000fe80003800000 */
[----:B------:R0:W-:Y:S01]  /*75f0*/  @!P3 STG.E.U8 desc[UR46][R10.64+0x41], R59 ;  /* 0x0000413b0a00b986 */ /* 0x0001e2000c10112e */
[----:B------:R-:W-:Y:S05]  /*7600*/  @P5 BRA `(.L_x_295) ;  /* 0x00000000000c5947 */ /* 0x000fea0003800000 */
[----:B------:R-:W2:Y:S02]  /*7610*/  LDG.E.U8 R22, desc[UR46][R120.64+0x48] ;  /* 0x0000482e78167981 */ /* 0x000ea4000c1e1100 */
[----:B--2---:R-:W-:-:S05]  /*7620*/  PRMT R3, R22, 0x8880, RZ ;  /* 0x0000888016037816 */ /* 0x004fca00000000ff */
[----:B------:R-:W-:-:S07]  /*7630*/  IMAD R224, R3, R18, RZ ;  /* 0x0000001203e07224 */ /* 0x000fce00078e02ff */
.L_x_295:
[----:B------:R-:W-:Y:S05]  /*7640*/  BSYNC B1 ;  /* 0x0000000000017941 */ /* 0x000fea0003800000 */
.L_x_294:
[----:B--2---:R-:W-:Y:S01]  /*7650*/  @!P5 IMAD R3, R60, R19, R224 ;  /* 0x000000133c03d224 */ /* 0x004fe200078e02e0 */
[----:B------:R-:W-:Y:S04]  /*7660*/  BSSY B1, `(.L_x_296) ;  /* 0x0000006000017945 */ /* 0x000fe80003800000 */
[----:B------:R2:W-:Y:S01]  /*7670*/  @!P5 STG.E.U8 desc[UR46][R6.64+0x48], R3 ;  /* 0x000048030600d986 */ /* 0x0005e2000c10112e */
[----:B------:R-:W-:Y:S05]  /*7680*/  @P6 BRA `(.L_x_297) ;  /* 0x00000000000c6947 */ /* 0x000fea0003800000 */
[----:B------:R-:W2:Y:S02]  /*7690*/  LDG.E.U8 R22, desc[UR46][R120.64+0x49] ;  /* 0x0000492e78167981 */ /* 0x000ea4000c1e1100 */
[----:B--2---:R-:W-:-:S05]  /*76a0*/  PRMT R3, R22, 0x8880, RZ ;  /* 0x0000888016037816 */ /* 0x004fca00000000ff */
[----:B------:R-:W-:-:S07]  /*76b0*/  IMAD R224, R3, R18, RZ ;  /* 0x0000001203e07224 */ /* 0x000fce00078e02ff */
.L_x_297:
[----:B------:R-:W-:Y:S05]  /*76c0*/  BSYNC B1 ;  /* 0x0000000000017941 */ /* 0x000fea0003800000 */
.L_x_296:
[----:B------:R-:W-:Y:S01]  /*76d0*/  @!P6 IMAD R61, R61, R19, R224 ;  /* 0x000000133d3de224 */ /* 0x000fe200078e02e0 */
[----:B------:R-:W-:Y:S04]  /*76e0*/  BSSY B1, `(.L_x_298) ;  /* 0x0000006000017945 */ /* 0x000fe80003800000 */
[----:B------:R0:W-:Y:S01]  /*76f0*/  @!P6 STG.E.U8 desc[UR46][R6.64+0x49], R61 ;  /* 0x0000493d0600e986 */ /* 0x0001e2000c10112e */
[----:B------:R-:W-:Y:S05]  /*7700*/  @P2 BRA `(.L_x_299) ;  /* 0x00000000000c2947 */ /* 0x000fea0003800000 */
[----:B------:R-:W2:Y:S02]  /*7710*/  LDG.E.U8 R22, desc[UR46][R14.64+0x48] ;  /* 0x0000482e0e167981 */ /* 0x000ea4000c1e1100 */
[----:B--2---:R-:W-:-:S05]  /*7720*/  PRMT R3, R22, 0x8880, RZ ;  /* 0x0000888016037816 */ /* 0x004fca00000000ff */
[----:B------:R-:W-:-:S07]  /*7730*/  IMAD R224, R3, R18, RZ ;  /* 0x0000001203e07224 */ /* 0x000fce00078e02ff */
.L_x_299:
[----:B------:R-:W-:Y:S05]  /*7740*/  BSYNC B1 ;  /* 0x0000000000017941 */ /* 0x000fea0003800000 */
.L_x_298:
        /* <DEDUP_REMOVED lines=12> */
.L_x_301:
[----:B------:R-:W-:Y:S05]  /*7810*/  BSYNC B1 ;  /* 0x0000000000017941 */ /* 0x000fea0003800000 */
.L_x_300:
[----:B------:R-:W-:Y:S01]  /*7820*/  @!P4 IMAD R63, R63, R19, R224 ;  /* 0x000000133f3fc224 */ /* 0x000fe200078e02e0 */
[----:B------:R-:W-:Y:S04]  /*7830*/  BSSY B1, `(.L_x_302) ;  /* 0x0000006000017945 */ /* 0x000fe80003800000 */
[----:B------:R0:W-:Y:S01]  /*7840*/  @!P4 STG.E.U8 desc[UR46][R10.64+0x49], R63 ;  /* 0x0000493f0a00c986 */ /* 0x0001e2000c10112e */
[----:B------:R-:W-:Y:S05]  /*7850*/  @P3 BRA `(.L_x_303) ;  /* 0x00000000000c3947 */ /* 0x000fea0003800000 */
[----:B------:R-:W2:Y:S02]  /*7860*/  LDG.E.U8 R22, desc[UR46][R120.64+0x50] ;  /* 0x0000502e78167981 */ /* 0x000ea4000c1e1100 */
[----:B--2---:R-:W-:-:S05]  /*7870*/  PRMT R3, R22, 0x8880, RZ ;  /* 0x0000888016037816 */ /* 0x004fca00000000ff */
[----:B------:R-:W-:-:S07]  /*7880*/  IMAD R224, R3, R18, RZ ;  /* 0x0000001203e07224 */ /* 0x000fce00078e02ff */
.L_x_303:
[----:B------:R-:W-:Y:S05]  /*7890*/  BSYNC B1 ;  /* 0x0000000000017941 */ /* 0x000fea0003800000 */
.L_x_302:
[----:B--2---:R-:W-:Y:S01]  /*78a0*/  @!P3 IMAD R3, R64, R19, R224 ;  /* 0x000000134003b224 */ /* 0x004fe200078e02e0 */
[----:B------:R-:W-:Y:S04]  /*78b0*/  BSSY B1, `(.L_x_304) ;  /* 0x0000006000017945 */ /* 0x000fe80003800000 */
[----:B------:R2:W-:Y:S01]  /*78c0*/  @!P3 STG.E.U8 desc[UR46][R6.64+0x50], R3 ;  /* 0x000050030600b986 */ /* 0x0005e2000c10112e */
[----:B------:R-:W-:Y:S05]  /*78d0*/  @P5 BRA `(.L_x_305) ;  /* 0x00000000000c5947 */ /* 0x000fea0003800000 */
[----:B------:R-:W2:Y:S02]  /*78e0*/  LDG.E.U8 R22, desc[UR46][R120.64+0x51] ;  /* 0x0000512e78167981 */ /* 0x000ea4000c1e1100 */
[----:B--2---:R-:W-:-:S05]  /*78f0*/  PRMT R3, R22, 0x8880, RZ ;  /* 0x0000888016037816 */ /* 0x004fca00000000ff */
[----:B------:R-:W-:-:S07]  /*7900*/  IMAD R224, R3, R18, RZ ;  /* 0x0000001203e07224 */ /* 0x000fce00078e02ff */
.L_x_305:
[----:B------:R-:W-:Y:S05]  /*7910*/  BSYNC B1 ;  /* 0x0000000000017941 */ /* 0x000fea0003800000 */
.L_x_304:
[----:B------:R-:W-:Y:S01]  /*7920*/  @!P5 IMAD R65, R65, R19, R224 ;  /* 0x000000134141d224 */ /* 0x000fe200078e02e0 */
[----:B------:R-:W-:Y:S04]  /*7930*/  BSSY B1, `(.L_x_306) ;  /* 0x0000006000017945 */ /* 0x000fe80003800000 */
[----:B------:R0:W-:Y:S01]  /*7940*/  @!P5 STG.E.U8 desc[UR46][R6.64+0x51], R65 ;  /* 0x000051410600d986 */ /* 0x0001e2000c10112e */
[----:B------:R-:W-:Y:S05]  /*7950*/  @P6 BRA `(.L_x_307) ;  /* 0x00000000000c6947 */ /* 0x000fea0003800000 */
[----:B------:R-:W2:Y:S02]  /*7960*/  LDG.E.U8 R22, desc[UR46][R14.64+0x50] ;  /* 0x0000502e0e167981 */ /* 0x000ea4000c1e1100 */
[----:B--2---:R-:W-:-:S05]  /*7970*/  PRMT R3, R22, 0x8880, RZ ;  /* 0x0000888016037816 */ /* 0x004fca00000000ff */
[----:B------:R-:W-:-:S07]  /*7980*/  IMAD R224, R3, R18, RZ ;  /* 0x0000001203e07224 */ /* 0x000fce00078e02ff */
.L_x_307:
[----:B------:R-:W-:Y:S05]  /*7990*/  BSYNC B1 ;  /* 0x0000000000017941 */ /* 0x000fea0003800000 */
.L_x_306:
[----:B--2---:R-:W-:Y:S01]  /*79a0*/  @!P6 IMAD R3, R66, R19, R224 ;  /* 0x000000134203e224 */ /* 0x004fe200078e02e0 */
[----:B------:R-:W-:Y:S04]  /*79b0*/  BSSY B1, `(.L_x_308) ;  /* 0x0000006000017945 */ /* 0x000fe80003800000 */
[----:B------:R2:W-:Y:S01]  /*79c0*/  @!P6 STG.E.U8 desc[UR46][R10.64+0x50], R3 ;  /* 0x000050030a00e986 */ /* 0x0005e2000c10112e */
[----:B------:R-:W-:Y:S05]  /*79d0*/  @P2 BRA `(.L_x_309) ;  /* 0x00000000000c2947 */ /* 0x000fea0003800000 */
[----:B------:R-:W2:Y:S02]  /*79e0*/  LDG.E.U8 R22, desc[UR46][R14.64+0x51] ;  /* 0x0000512e0e167981 */ /* 0x000ea4000c1e1100 */
[----:B--2---:R-:W-:-:S05]  /*79f0*/  PRMT R3, R22, 0x8880, RZ ;  /* 0x0000888016037816 */ /* 0x004fca00000000ff */
[----:B------:R-:W-:-:S07]  /*7a00*/  IMAD R224, R3, R18, RZ ;  /* 0x0000001203e07224 */ /* 0x000fce00078e02ff */
.L_x_309:
[----:B------:R-:W-:Y:S05]  /*7a10*/  BSYNC B1 ;  /* 0x0000000000017941 */ /* 0x000fea0003800000 */
.L_x_308:
        /* <DEDUP_REMOVED lines=12> */
.L_x_311:
[----:B------:R-:W-:Y:S05]  /*7ae0*/  BSYNC B1 ;  /* 0x0000000000017941 */ /* 0x000fea0003800000 */
.L_x_310:
[----:B--2---:R-:W-:Y:S01]  /*7af0*/  @!P4 IMAD R3, R68, R19, R224 ;  /* 0x000000134403c224 */ /* 0x004fe200078e02e0 */
[----:B------:R-:W-:Y:S04]  /*7b00*/  BSSY B1, `(.L_x_312) ;  /* 0x0000006000017945 */ /* 0x000fe80003800000 */
[----:B------:R2:W-:Y:S01]  /*7b10*/  @!P4 STG.E.U8 desc[UR46][R6.64+0x58], R3 ;  /* 0x000058030600c986 */ /* 0x0005e2000c10112e */
[----:B------:R-:W-:Y:S05]  /*7b20*/  @P3 BRA `(.L_x_313) ;  /* 0x00000000000c3947 */ /* 0x000fea0003800000 */
[----:B------:R-:W2:Y:S02]  /*7b30*/  LDG.E.U8 R22, desc[UR46][R120.64+0x59] ;  /* 0x0000592e78167981 */ /* 0x000ea4000c1e1100 */
[----:B--2---:R-:W-:-:S05]  /*7b40*/  PRMT R3, R22, 0x8880, RZ ;  /* 0x0000888016037816 */ /* 0x004fca00000000ff */
[----:B------:R-:W-:-:S07]  /*7b50*/  IMAD R224, R3, R18, RZ ;  /* 0x0000001203e07224 */ /* 0x000fce00078e02ff */
.L_x_313:
[----:B------:R-:W-:Y:S05]  /*7b60*/  BSYNC B1 ;  /* 0x0000000000017941 */ /* 0x000fea0003800000 */
.L_x_312:
[----:B------:R-:W-:Y:S01]  /*7b70*/  @!P3 IMAD R69, R69, R19, R224 ;  /* 0x000000134545b224 */ /* 0x000fe200078e02e0 */
[----:B------:R-:W-:Y:S04]  /*7b80*/  BSSY B1, `(.L_x_314) ;  /* 0x0000006000017945 */ /* 0x000fe80003800000 */
[----:B------:R0:W-:Y:S01]  /*7b90*/  @!P3 STG.E.U8 desc[UR46][R6.64+0x59], R69 ;  /* 0x000059450600b986 */ /* 0x0001e2000c10112e */
[----:B------:R-:W-:Y:S05]  /*7ba0*/  @P5 BRA `(.L_x_315) ;  /* 0x00000000000c5947 */ /* 0x000fea0003800000 */
[----:B------:R-:W2:Y:S02]  /*7bb0*/  LDG.E.U8 R22, desc[UR46][R14.64+0x58] ;  /* 0x0000582e0e167981 */ /* 0x000ea4000c1e1100 */
[----:B--2---:R-:W-:-:S05]  /*7bc0*/  PRMT R3, R22, 0x8880, RZ ;  /* 0x0000888016037816 */ /* 0x004fca00000000ff */
[----:B------:R-:W-:-:S07]  /*7bd0*/  IMAD R224, R3, R18, RZ ;  /* 0x0000001203e07224 */ /* 0x000fce00078e02ff */
.L_x_315:
[----:B------:R-:W-:Y:S05]  /*7be0*/  BSYNC B1 ;  /* 0x0000000000017941 */ /* 0x000fea0003800000 */
.L_x_314:
[----:B--2---:R-:W-:Y:S01]  /*7bf0*/  @!P5 IMAD R3, R70, R19, R224 ;  /* 0x000000134603d224 */ /* 0x004fe200078e02e0 */
[----:B------:R-:W-:Y:S04]  /*7c00*/  BSSY B1, `(.L_x_316) ;  /* 0x0000006000017945 */ /* 0x000fe80003800000 */
[----:B------:R2:W-:Y:S01]  /*7c10*/  @!P5 STG.E.U8 desc[UR46][R10.64+0x58], R3 ;  /* 0x000058030a00d986 */ /* 0x0005e2000c10112e */
[----:B------:R-:W-:Y:S05]  /*7c20*/  @P6 BRA `(.L_x_317) ;  /* 0x00000000000c6947 */ /* 0x000fea0003800000 */
[----:B------:R-:W2:Y:S02]  /*7c30*/  LDG.E.U8 R22, desc[UR46][R14.64+0x59] ;  /* 0x0000592e0e167981 */ /* 0x000ea4000c1e1100 */
[----:B--2---:R-:W-:-:S05]  /*7c40*/  PRMT R3, R22, 0x8880, RZ ;  /* 0x0000888016037816 */ /* 0x004fca00000000ff */
[----:B------:R-:W-:-:S07]  /*7c50*/  IMAD R224, R3, R18, RZ ;  /* 0x0000001203e07224 */ /* 0x000fce00078e02ff */
.L_x_317:
[----:B------:R-:W-:Y:S05]  /*7c60*/  BSYNC B1 ;  /* 0x0000000000017941 */ /* 0x000fea0003800000 */
.L_x_316:
[----:B------:R-:W-:Y:S01]  /*7c70*/  @!P6 IMAD R71, R71, R19, R224 ;  /* 0x000000134747e224 */ /* 0x000fe200078e02e0 */
[----:B------:R-:W-:Y:S04]  /*7c80*/  BSSY B1, `(.L_x_318) ;  /* 0x0000006000017945 */ /* 0x000fe80003800000 */
[----:B------:R0:W-:Y:S01]  /*7c90*/  @!P6 STG.E.U8 desc[UR46][R10.64+0x59], R71 ;  /* 0x000059470a00e986 */ /* 0x0001e2000c10112e */
[----:B------:R-:W-:Y:S05]  /*7ca0*/  @P2 BRA `(.L_x_319) ;  /* 0x00000000000c2947 */ /* 0x000fea0003800000 */
[----:B------:R-:W2:Y:S02]  /*7cb0*/  LDG.E.U8 R22, desc[UR46][R120.64+0x60] ;  /* 0x0000602e78167981 */ /* 0x000ea4000c1e1100 */
[----:B--2---:R-:W-:-:S05]  /*7cc0*/  PRMT R3, R22, 0x8880, RZ ;  /* 0x0000888016037816 */ /* 0x004fca00000000ff */
[----:B------:R-:W-:-:S07]  /*7cd0*/  IMAD R224, R3, R18, RZ ;  /* 0x0000001203e07224 */ /* 0x000fce00078e02ff */
.L_x_319:
[----:B------:R-:W-:Y:S05]  /*7ce0*/  BSYNC B1 ;  /* 0x0000000000017941 */ /* 0x000fea0003800000 */
.L_x_318:
        /* <DEDUP_REMOVED lines=12> */
.L_x_321:
[----:B------:R-:W-:Y:S05]  /*7db0*/  BSYNC B1 ;  /* 0x0000000000017941 */ /* 0x000fea0003800000 */
.L_x_320:
[----:B------:R-:W-:Y:S01]  /*7dc0*/  @!P4 IMAD R73, R73, R19, R224 ;  /* 0x000000134949c224 */ /* 0x000fe200078e02e0 */
[----:B------:R-:W-:Y:S04]  /*7dd0*/  BSSY B1, `(.L_x_322) ;  /* 0x0000006000017945 */ /* 0x000fe80003800000 */
[----:B------:R0:W-:Y:S01]  /*7de0*/  @!P4 STG.E.U8 desc[UR46][R6.64+0x61], R73 ;  /* 0x000061490600c986 */ /* 0x0001e2000c10112e */
[----:B------:R-:W-:Y:S05]  /*7df0*/  @P3 BRA `(.L_x_323) ;  /* 0x00000000000c3947 */ /* 0x000fea0003800000 */
[----:B------:R-:W2:Y:S02]  /*7e00*/  LDG.E.U8 R22, desc[UR46][R14.64+0x60] ;  /* 0x0000602e0e167981 */ /* 0x000ea4000c1e1100 */
[----:B--2---:R-:W-:-:S05]  /*7e10*/  PRMT R3, R22, 0x8880, RZ ;  /* 0x0000888016037816 */ /* 0x004fca00000000ff */
[----:B------:R-:W-:-:S07]  /*7e20*/  IMAD R224, R3, R18, RZ ;  /* 0x0000001203e07224 */ /* 0x000fce00078e02ff */
.L_x_323:
[----:B------:R-:W-:Y:S05]  /*7e30*/  BSYNC B1 ;  /* 0x0000000000017941 */ /* 0x000fea0003800000 */
.L_x_322:
[----:B--2---:R-:W-:Y:S01]  /*7e40*/  @!P3 IMAD R3, R74, R19, R224 ;  /* 0x000000134a03b224 */ /* 0x004fe200078e02e0 */
[----:B------:R-:W-:Y:S04]  /*7e50*/  BSSY B1, `(.L_x_324) ;  /* 0x0000006000017945 */ /* 0x000fe80003800000 */
[----:B------:R2:W-:Y:S01]  /*7e60*/  @!P3 STG.E.U8 desc[UR46][R10.64+0x60], R3 ;  /* 0x000060030a00b986 */ /* 0x0005e2000c10112e */
[----:B------:R-:W-:Y:S05]  /*7e70*/  @P5 BRA `(.L_x_325) ;  /* 0x00000000000c5947 */ /* 0x000fea0003800000 */
[----:B------:R-:W2:Y:S02]  /*7e80*/  LDG.E.U8 R22, desc[UR46][R14.64+0x61] ;  /* 0x0000612e0e167981 */ /* 0x000ea4000c1e1100 */
[----:B--2---:R-:W-:-:S05]  /*7e90*/  PRMT R3, R22, 0x8880, RZ ;  /* 0x0000888016037816 */ /* 0x004fca00000000ff */
[----:B------:R-:W-:-:S07]  /*7ea0*/  IMAD R224, R3, R18, RZ ;  /* 0x0000001203e07224 */ /* 0x000fce00078e02ff */
.L_x_325:
[----:B------:R-:W-:Y:S05]  /*7eb0*/  BSYNC B1 ;  /* 0x0000000000017941 */ /* 0x000fea0003800000 */
.L_x_324:
[----:B------:R-:W-:Y:S01]  /*7ec0*/  @!P5 IMAD R75, R75, R19, R224 ;  /* 0x000000134b4bd224 */ /* 0x000fe200078e02e0 */
[----:B------:R-:W-:Y:S04]  /*7ed0*/  BSSY B1, `(.L_x_326) ;  /* 0x0000006000017945 */ /* 0x000fe80003800000 */
[----:B------:R0:W-:Y:S01]  /*7ee0*/  @!P5 STG.E.U8 desc[UR46][R10.64+0x61], R75 ;  /* 0x0000614b0a00d986 */ /* 0x0001e2000c10112e */
[----:B------:R-:W-:Y:S05]  /*7ef0*/  @P6 BRA `(.L_x_327) ;  /* 0x00000000000c6947 */ /* 0x000fea0003800000 */
[----:B------:R-:W2:Y:S02]  /*7f00*/  LDG.E.U8 R22, desc[UR46][R120.64+0x68] ;  /* 0x0000682e78167981 */ /* 0x000ea4000c1e1100 */
[----:B--2---:R-:W-:-:S05]  /*7f10*/  PRMT R3, R22, 0x8880, RZ ;  /* 0x0000888016037816 */ /* 0x004fca00000000ff */
[----:B------:R-:W-:-:S07]  /*7f20*/  IMAD R224, R3, R18, RZ ;  /* 0x0000001203e07224 */ /* 0x000fce00078e02ff */
.L_x_327:
[----:B------:R-:W-:Y:S05]  /*7f30*/  BSYNC B1 ;  /* 0x0000000000017941 */ /* 0x000fea0003800000 */
.L_x_326:
[----:B--2---:R-:W-:Y:S01]  /*7f40*/  @!P6 IMAD R3, R76, R19, R224 ;  /* 0x000000134c03e224 */ /* 0x004fe200078e02e0 */
[----:B------:R-:W-:Y:S04]  /*7f50*/  BSSY B1, `(.L_x_328) ;  /* 0x0000006000017945 */ /* 0x000fe80003800000 */
[----:B------:R2:W-:Y:S01]  /*7f60*/  @!P6 STG.E.U8 desc[UR46][R6.64+0x68], R3 ;  /* 0x000068030600e986 */ /* 0x0005e2000c10112e */
[----:B------:R-:W-:Y:S05]  /*7f70*/  @P2 BRA `(.L_x_329) ;  /* 0x00000000000c2947 */ /* 0x000fea0003800000 */
[----:B------:R-:W2:Y:S02]  /*7f80*/  LDG.E.U8 R22, desc[UR46][R120.64+0x69] ;  /* 0x0000692e78167981 */ /* 0x000ea4000c1e1100 */
[----:B--2---:R-:W-:-:S05]  /*7f90*/  PRMT R3, R22, 0x8880, RZ ;  /* 0x0000888016037816 */ /* 0x004fca00000000ff */
[----:B------:R-:W-:-:S07]  /*7fa0*/  IMAD R224, R3, R18, RZ ;  /* 0x0000001203e07224 */ /* 0x000fce00078e02ff */
.L_x_329:
[----:B------:R-:W-:Y:S05]  /*7fb0*/  BSYNC B1 ;  /* 0x0000000000017941 */ /* 0x000fea0003800000 */
.L_x_328:
        /* <DEDUP_REMOVED lines=12> */
.L_x_331:
[----:B------:R-:W-:Y:S05]  /*8080*/  BSYNC B1 ;  /* 0x0000000000017941 */ /* 0x000fea0003800000 */
.L_x_330:
[----:B--2---:R-:W-:Y:S01]  /*8090*/  @!P4 IMAD R3, R78, R19, R224 ;  /* 0x000000134e03c224 */ /* 0x004fe200078e02e0 */
[----:B------:R-:W-:Y:S04]  /*80a0*/  BSSY B1, `(.L_x_332) ;  /* 0x0000006000017945 */ /* 0x000fe80003800000 */
[----:B------:R2:W-:Y:S01]  /*80b0*/  @!P4 STG.E.U8 desc[UR46][R10.64+0x68], R3 ;  /* 0x000068030a00c986 */ /* 0x0005e2000c10112e */
[----:B------:R-:W-:Y:S05]  /*80c0*/  @P3 BRA `(.L_x_333) ;  /* 0x00000000000c3947 */ /* 0x000fea0003800000 */
[----:B------:R-:W2:Y:S02]  /*80d0*/  LDG.E.U8 R22, desc[UR46][R14.64+0x69] ;  /* 0x0000692e0e167981 */ /* 0x000ea4000c1e1100 */
[----:B--2---:R-:W-:-:S05]  /*80e0*/  PRMT R3, R22, 0x8880, RZ ;  /* 0x0000888016037816 */ /* 0x004fca00000000ff */
[----:B------:R-:W-:-:S07]  /*80f0*/  IMAD R224, R3, R18, RZ ;  /* 0x0000001203e07224 */ /* 0x000fce00078e02ff */
.L_x_333:
[----:B------:R-:W-:Y:S05]  /*8100*/  BSYNC B1 ;  /* 0x0000000000017941 */ /* 0x000fea0003800000 */
.L_x_332:
[----:B------:R-:W-:Y:S01]  /*8110*/  @!P3 IMAD R79, R79, R19, R224 ;  /* 0x000000134f4fb224 */ /* 0x000fe200078e02e0 */
[----:B------:R-:W-:Y:S04]  /*8120*/  BSSY B1, `(.L_x_334) ;  /* 0x0000006000017945 */ /* 0x000fe80003800000 */
[----:B------:R0:W-:Y:S01]  /*8130*/  @!P3 STG.E.U8 desc[UR46][R10.64+0x69], R79 ;  /* 0x0000694f0a00b986 */ /* 0x0001e2000c10112e */
[----:B------:R-:W-:Y:S05]  /*8140*/  @P5 BRA `(.L_x_335) ;  /* 0x00000000000c5947 */ /* 0x000fea0003800000 */
[----:B------:R-:W2:Y:S02]  /*8150*/  LDG.E.U8 R22, desc[UR46][R120.64+0x70] ;  /* 0x0000702e78167981 */ /* 0x000ea4000c1e1100 */
[----:B--2---:R-:W-:-:S05]  /*8160*/  PRMT R3, R22, 0x8880, RZ ;  /* 0x0000888016037816 */ /* 0x004fca00000000ff */
[----:B------:R-:W-:-:S07]  /*8170*/  IMAD R224, R3, R18, RZ ;  /* 0x0000001203e07224 */ /* 0x000fce00078e02ff */
.L_x_335:
[----:B------:R-:W-:Y:S05]  /*8180*/  BSYNC B1 ;  /* 0x0000000000017941 */ /* 0x000fea0003800000 */
.L_x_334:
[----:B--2---:R-:W-:Y:S01]  /*8190*/  @!P5 IMAD R3, R80, R19, R224 ;  /* 0x000000135003d224 */ /* 0x004fe200078e02e0 */
[----:B------:R-:W-:Y:S04]  /*81a0*/  BSSY B1, `(.L_x_336) ;  /* 0x0000006000017945 */ /* 0x000fe80003800000 */
[----:B------:R2:W-:Y:S01]  /*81b0*/  @!P5 STG.E.U8 desc[UR46][R6.64+0x70], R3 ;  /* 0x000070030600d986 */ /* 0x0005e2000c10112e */
[----:B------:R-:W-:Y:S05]  /*81c0*/  @P6 BRA `(.L_x_337) ;  /* 0x00000000000c6947 */ /* 0x000fea0003800000 */
[----:B------:R-:W2:Y:S02]  /*81d0*/  LDG.E.U8 R22, desc[UR46][R120.64+0x71] ;  /* 0x0000712e78167981 */ /* 0x000ea4000c1e1100 */
[----:B--2---:R-:W-:-:S05]  /*81e0*/  PRMT R3, R22, 0x8880, RZ ;  /* 0x0000888016037816 */ /* 0x004fca00000000ff */
[----:B------:R-:W-:-:S07]  /*81f0*/  IMAD R224, R3, R18, RZ ;  /* 0x0000001203e07224 */ /* 0x000fce00078e02ff */
.L_x_337:
[----:B------:R-:W-:Y:S05]  /*8200*/  BSYNC B1 ;  /* 0x0000000000017941 */ /* 0x000fea0003800000 */
.L_x_336:
[----:B------:R-:W-:Y:S01]  /*8210*/  @!P6 IMAD R81, R81, R19, R224 ;  /* 0x000000135151e224 */ /* 0x000fe200078e02e0 */
[----:B------:R-:W-:Y:S04]  /*8220*/  BSSY B1, `(.L_x_338) ;  /* 0x0000006000017945 */ /* 0x000fe80003800000 */
[----:B------:R0:W-:Y:S01]  /*8230*/  @!P6 STG.E.U8 desc[UR46][R6.64+0x71], R81 ;  /* 0x000071510600e986 */ /* 0x0001e2000c10112e */
[----:B------:R-:W-:Y:S05]  /*8240*/  @P2 BRA `(.L_x_339) ;  /* 0x00000000000c2947 */ /* 0x000fea0003800000 */
[----:B------:R-:W2:Y:S02]  /*8250*/  LDG.E.U8 R22, desc[UR46][R14.64+0x70] ;  /* 0x0000702e0e167981 */ /* 0x000ea4000c1e1100 */
[----:B--2---:R-:W-:-:S05]  /*8260*/  PRMT R3, R22, 0x8880, RZ ;  /* 0x0000888016037816 */ /* 0x004fca00000000ff */
[----:B------:R-:W-:-:S07]  /*8270*/  IMAD R224, R3, R18, RZ ;  /* 0x0000001203e07224 */ /* 0x000fce00078e02ff */
.L_x_339:
[----:B------:R-:W-:Y:S05]  /*8280*/  BSYNC B1 ;  /* 0x0000000000017941 */ /* 0x000fea0003800000 */
.L_x_338:
        /* <DEDUP_REMOVED lines=12> */
.L_x_341:
[----:B------:R-:W-:Y:S05]  /*8350*/  BSYNC B1 ;  /* 0x0000000000017941 */ /* 0x000fea0003800000 */
.L_x_340:
[----:B------:R-:W-:Y:S01]  /*8360*/  @!P4 IMAD R83, R83, R19, R224 ;  /* 0x000000135353c224 */ /* 0x000fe200078e02e0 */
[----:B------:R-:W-:Y:S04]  /*8370*/  BSSY B1, `(.L_x_342) ;  /* 0x0000006000017945 */ /* 0x000fe80003800000 */
[----:B------:R0:W-:Y:S01]  /*8380*/  @!P4 STG.E.U8 desc[UR46][R10.64+0x71], R83 ;  /* 0x000071530a00c986 */ /* 0x0001e2000c10112e */
[----:B------:R-:W-:Y:S05]  /*8390*/  @P3 BRA `(.L_x_343) ;  /* 0x00000000000c3947 */ /* 0x000fea0003800000 */
[----:B------:R-:W2:Y:S02]  /*83a0*/  LDG.E.U8 R22, desc[UR46][R120.64+0x78] ;  /* 0x0000782e78167981 */ /* 0x000ea4000c1e1100 */
[----:B--2---:R-:W-:-:S05]  /*83b0*/  PRMT R3, R22, 0x8880, RZ ;  /* 0x0000888016037816 */ /* 0x004fca00000000ff */
[----:B------:R-:W-:-:S07]  /*83c0*/  IMAD R224, R3, R18, RZ ;  /* 0x0000001203e07224 */ /* 0x000fce00078e02ff */
.L_x_343:
[----:B------:R-:W-:Y:S05]  /*83d0*/  BSYNC B1 ;  /* 0x0000000000017941 */ /* 0x000fea0003800000 */
.L_x_342:
[----:B--2---:R-:W-:Y:S01]  /*83e0*/  @!P3 IMAD R3, R84, R19, R224 ;  /* 0x000000135403b224 */ /* 0x004fe200078e02e0 */
[----:B------:R-:W-:Y:S04]  /*83f0*/  BSSY B1, `(.L_x_344) ;  /* 0x0000006000017945 */ /* 0x000fe80003800000 */
[----:B------:R2:W-:Y:S01]  /*8400*/  @!P3 STG.E.U8 desc[UR46][R6.64+0x78], R3 ;  /* 0x000078030600b986 */ /* 0x0005e2000c10112e */
[----:B------:R-:W-:Y:S05]  /*8410*/  @P5 BRA `(.L_x_345) ;  /* 0x00000000000c5947 */ /* 0x000fea0003800000 */
[----:B------:R-:W2:Y:S02]  /*8420*/  LDG.E.U8 R22, desc[UR46][R120.64+0x79] ;  /* 0x0000792e78167981 */ /* 0x000ea4000c1e1100 */
[----:B--2---:R-:W-:-:S05]  /*8430*/  PRMT R3, R22, 0x8880, RZ ;  /* 0x0000888016037816 */ /* 0x004fca00000000ff */
[----:B------:R-:W-:-:S07]  /*8440*/  IMAD R224, R3, R18, RZ ;  /* 0x0000001203e07224 */ /* 0x000fce00078e02ff */
.L_x_345:
[----:B------:R-:W-:Y:S05]  /*8450*/  BSYNC B1 ;  /* 0x0000000000017941 */ /* 0x000fea0003800000 */
.L_x_344:
[----:B------:R-:W-:Y:S01]  /*8460*/  @!P5 IMAD R85, R85, R19, R224 ;  /* 0x000000135555d224 */ /* 0x000fe200078e02e0 */
[----:B------:R-:W-:Y:S04]  /*8470*/  BSSY B1, `(.L_x_346) ;  /* 0x0000006000017945 */ /* 0x000fe80003800000 */
[----:B------:R0:W-:Y:S01]  /*8480*/  @!P5 STG.E.U8 desc[UR46][R6.64+0x79], R85 ;  /* 0x000079550600d986 */ /* 0x0001e2000c10112e */
[----:B------:R-:W-:Y:S05]  /*8490*/  @P6 BRA `(.L_x_347) ;  /* 0x00000000000c6947 */ /* 0x000fea0003800000 */
[----:B------:R-:W2:Y:S02]  /*84a0*/  LDG.E.U8 R22, desc[UR46][R14.64+0x78] ;  /* 0x0000782e0e167981 */ /* 0x000ea4000c1e1100 */
[----:B--2---:R-:W-:-:S05]  /*84b0*/  PRMT R3, R22, 0x8880, RZ ;  /* 0x0000888016037816 */ /* 0x004fca00000000ff */
[----:B------:R-:W-:-:S07]  /*84c0*/  IMAD R224, R3, R18, RZ ;  /* 0x0000001203e07224 */ /* 0x000fce00078e02ff */
.L_x_347:
[----:B------:R-:W-:Y:S05]  /*84d0*/  BSYNC B1 ;  /* 0x0000000000017941 */ /* 0x000fea0003800000 */
.L_x_346:
[----:B--2---:R-:W-:Y:S01]  /*84e0*/  @!P6 IMAD R3, R86, R19, R224 ;  /* 0x000000135603e224 */ /* 0x004fe200078e02e0 */
[----:B------:R-:W-:Y:S04]  /*84f0*/  BSSY B1, `(.L_x_348) ;  /* 0x0000006000017945 */ /* 0x000fe80003800000 */
[----:B------:R2:W-:Y:S01]  /*8500*/  @!P6 STG.E.U8 desc[UR46][R10.64+0x78], R3 ;  /* 0x000078030a00e986 */ /* 0x0005e2000c10112e */
[----:B------:R-:W-:Y:S05]  /*8510*/  @P2 BRA `(.L_x_349) ;  /* 0x00000000000c2947 */ /* 0x000fea0003800000 */
[----:B------:R-:W2:Y:S02]  /*8520*/  LDG.E.U8 R22, desc[UR46][R14.64+0x79] ;  /* 0x0000792e0e167981 */ /* 0x000ea4000c1e1100 */
[----:B--2---:R-:W-:-:S05]  /*8530*/  PRMT R3, R22, 0x8880, RZ ;  /* 0x0000888016037816 */ /* 0x004fca00000000ff */
[----:B------:R-:W-:-:S07]  /*8540*/  IMAD R224, R3, R18, RZ ;  /* 0x0000001203e07224 */ /* 0x000fce00078e02ff */
.L_x_349:
[----:B------:R-:W-:Y:S05]  /*8550*/  BSYNC B1 ;  /* 0x0000000000017941 */ /* 0x000fea0003800000 */
.L_x_348:
        /* <DEDUP_REMOVED lines=12> */
.L_x_351:
[----:B------:R-:W-:Y:S05]  /*8620*/  BSYNC B1 ;  /* 0x0000000000017941 */ /* 0x000fea0003800000 */
.L_x_350:
[----:B--2---:R-:W-:Y:S01]  /*8630*/  @!P4 IMAD R3, R88, R19, R224 ;  /* 0x000000135803c224 */ /* 0x004fe200078e02e0 */
[----:B------:R-:W-:Y:S04]  /*8640*/  BSSY B1, `(.L_x_352) ;  /* 0x0000006000017945 */ /* 0x000fe80003800000 */
[----:B------:R2:W-:Y:S01]  /*8650*/  @!P4 STG.E.U8 desc[UR46][R6.64+0x80], R3 ;  /* 0x000080030600c986 */ /* 0x0005e2000c10112e */
[----:B------:R-:W-:Y:S05]  /*8660*/  @P3 BRA `(.L_x_353) ;  /* 0x00000000000c3947 */ /* 0x000fea0003800000 */
[----:B------:R-:W2:Y:S02]  /*8670*/  LDG.E.U8 R22, desc[UR46][R120.64+0x81] ;  /* 0x0000812e78167981 */ /* 0x000ea4000c1e1100 */
[----:B--2---:R-:W-:-:S05]  /*8680*/  PRMT R3, R22, 0x8880, RZ ;  /* 0x0000888016037816 */ /* 0x004fca00000000ff */
[----:B------:R-:W-:-:S07]  /*8690*/  IMAD R224, R3, R18, RZ ;  /* 0x0000001203e07224 */ /* 0x000fce00078e02ff */
.L_x_353:
[----:B------:R-:W-:Y:S05]  /*86a0*/  BSYNC B1 ;  /* 0x0000000000017941 */ /* 0x000fea0003800000 */
.L_x_352:
[----:B------:R-:W-:Y:S01]  /*86b0*/  @!P3 IMAD R89, R89, R19, R224 ;  /* 0x000000135959b224 */ /* 0x000fe200078e02e0 */
[----:B------:R-:W-:Y:S04]  /*86c0*/  BSSY B1, `(.L_x_354) ;  /* 0x0000006000017945 */ /* 0x000fe80003800000 */
[----:B------:R0:W-:Y:S01]  /*86d0*/  @!P3 STG.E.U8 desc[UR46][R6.64+0x81], R89 ;  /* 0x000081590600b986 */ /* 0x0001e2000c10112e */
[----:B------:R-:W-:Y:S05]  /*86e0*/  @P5 BRA `(.L_x_355) ;  /* 0x00000000000c5947 */ /* 0x000fea0003800000 */
[----:B------:R-:W2:Y:S02]  /*86f0*/  LDG.E.U8 R22, desc[UR46][R14.64+0x80] ;  /* 0x0000802e0e167981 */ /* 0x000ea4000c1e1100 */
[----:B--2---:R-:W-:-:S05]  /*8700*/  PRMT R3, R22, 0x8880, RZ ;  /* 0x0000888016037816 */ /* 0x004fca00000000ff */
[----:B------:R-:W-:-:S07]  /*8710*/  IMAD R224, R3, R18, RZ ;  /* 0x0000001203e07224 */ /* 0x000fce00078e02ff */
.L_x_355:
[----:B------:R-:W-:Y:S05]  /*8720*/  BSYNC B1 ;  /* 0x0000000000017941 */ /* 0x000fea0003800000 */
.L_x_354:
[----:B--2---:R-:W-:Y:S01]  /*8730*/  @!P5 IMAD R3, R90, R19, R224 ;  /* 0x000000135a03d224 */ /* 0x004fe200078e02e0 */
[----:B------:R-:W-:Y:S04]  /*8740*/  BSSY B1, `(.L_x_356) ;  /* 0x0000006000017945 */ /* 0x000fe80003800000 */
[----:B------:R2:W-:Y:S01]  /*8750*/  @!P5 STG.E.U8 desc[UR46][R10.64+0x80], R3 ;  /* 0x000080030a00d986 */ /* 0x0005e2000c10112e */
[----:B------:R-:W-:Y:S05]  /*8760*/  @P6 BRA `(.L_x_357) ;  /* 0x00000000000c6947 */ /* 0x000fea0003800000 */
[----:B------:R-:W2:Y:S02]  /*8770*/  LDG.E.U8 R22, desc[UR46][R14.64+0x81] ;  /* 0x0000812e0e167981 */ /* 0x000ea4000c1e1100 */
[----:B--2---:R-:W-:-:S05]  /*8780*/  PRMT R3, R22, 0x8880, RZ ;  /* 0x0000888016037816 */ /* 0x004fca00000000ff */
[----:B------:R-:W-:-:S07]  /*8790*/  IMAD R224, R3, R18, RZ ;  /* 0x0000001203e07224 */ /* 0x000fce00078e02ff */
.L_x_357:
[----:B------:R-:W-:Y:S05]  /*87a0*/  BSYNC B1 ;  /* 0x0000000000017941 */ /* 0x000fea0003800000 */
.L_x_356:
[----:B------:R-:W-:Y:S01]  /*87b0*/  @!P6 IMAD R91, R91, R19, R224 ;  /* 0x000000135b5be224 */ /* 0x000fe200078e02e0 */
[----:B------:R-:W-:Y:S04]  /*87c0*/  BSSY B1, `(.L_x_358) ;  /* 0x0000006000017945 */ /* 0x000fe80003800000 */
[----:B------:R0:W-:Y:S01]  /*87d0*/  @!P6 STG.E.U8 desc[UR46][R10.64+0x81], R91 ;  /* 0x0000815b0a00e986 */ /* 0x0001e2000c10112e */
[----:B------:R-:W-:Y:S05]  /*87e0*/  @P2 BRA `(.L_x_359) ;  /* 0x00000000000c2947 */ /* 0x000fea0003800000 */
[----:B------:R-:W2:Y:S02]  /*87f0*/  LDG.E.U8 R22, desc[UR46][R120.64+0x88] ;  /* 0x0000882e78167981 */ /* 0x000ea4000c1e1100 */
[----:B--2---:R-:W-:-:S05]  /*8800*/  PRMT R3, R22, 0x8880, RZ ;  /* 0x0000888016037816 */ /* 0x004fca00000000ff */
[----:B------:R-:W-:-:S07]  /*8810*/  IMAD R224, R3, R18, RZ ;  /* 0x0000001203e07224 */ /* 0x000fce00078e02ff */
.L_x_359:
[----:B------:R-:W-:Y:S05]  /*8820*/  BSYNC B1 ;  /* 0x0000000000017941 */ /* 0x000fea0003800000 */
.L_x_358:
        /* <DEDUP_REMOVED lines=12> */
.L_x_361:
[----:B------:R-:W-:Y:S05]  /*88f0*/  BSYNC B1 ;  /* 0x0000000000017941 */ /* 0x000fea0003800000 */
.L_x_360:
[----:B------:R-:W-:Y:S01]  /*8900*/  @!P4 IMAD R93, R93, R19, R224 ;  /* 0x000000135d5dc224 */ /* 0x000fe200078e02e0 */
[----:B------:R-:W-:Y:S04]  /*8910*/  BSSY B1, `(.L_x_362) ;  /* 0x0000006000017945 */ /* 0x000fe80003800000 */
[----:B------:R0:W-:Y:S01]  /*8920*/  @!P4 STG.E.U8 desc[UR46][R6.64+0x89], R93 ;  /* 0x0000895d0600c986 */ /* 0x0001e2000c10112e */
[----:B------:R-:W-:Y:S05]  /*8930*/  @P3 BRA `(.L_x_363) ;  /* 0x00000000000c3947 */ /* 0x000fea0003800000 */
[----:B------:R-:W2:Y:S02]  /*8940*/  LDG.E.U8 R22, desc[UR46][R14.64+0x88] ;  /* 0x0000882e0e167981 */ /* 0x000ea4000c1e1100 */
[----:B--2---:R-:W-:-:S05]  /*8950*/  PRMT R3, R22, 0x8880, RZ ;  /* 0x0000888016037816 */ /* 0x004fca00000000ff */
[----:B------:R-:W-:-:S07]  /*8960*/  IMAD R224, R3, R18, RZ ;  /* 0x0000001203e07224 */ /* 0x000fce00078e02ff */
.L_x_363:
[----:B------:R-:W-:Y:S05]  /*8970*/  BSYNC B1 ;  /* 0x0000000000017941 */ /* 0x000fea0003800000 */
.L_x_362:
[----:B--2---:R-:W-:Y:S01]  /*8980*/  @!P3 IMAD R3, R94, R19, R224 ;  /* 0x000000135e03b224 */ /* 0x004fe200078e02e0 */
[----:B------:R-:W-:Y:S04]  /*8990*/  BSSY B1, `(.L_x_364) ;  /* 0x0000006000017945 */ /* 0x000fe80003800000 */
[----:B------:R2:W-:Y:S01]  /*89a0*/  @!P3 STG.E.U8 desc[UR46][R10.64+0x88], R3 ;  /* 0x000088030a00b986 */ /* 0x0005e2000c10112e */
[----:B------:R-:W-:Y:S05]  /*89b0*/  @P5 BRA `(.L_x_365) ;  /* 0x00000000000c5947 */ /* 0x000fea0003800000 */
[----:B------:R-:W2:Y:S02]  /*89c0*/  LDG.E.U8 R22, desc[UR46][R14.64+0x89] ;  /* 0x0000892e0e167981 */ /* 0x000ea4000c1e1100 */
[----:B--2---:R-:W-:-:S05]  /*89d0*/  PRMT R3, R22, 0x8880, RZ ;  /* 0x0000888016037816 */ /* 0x004fca00000000ff */
[----:B------:R-:W-:-:S07]  /*89e0*/  IMAD R224, R3, R18, RZ ;  /* 0x0000001203e07224 */ /* 0x000fce00078e02ff */
.L_x_365:
[----:B------:R-:W-:Y:S05]  /*89f0*/  BSYNC B1 ;  /* 0x0000000000017941 */ /* 0x000fea0003800000 */
.L_x_364:
[----:B------:R-:W-:Y:S01]  /*8a00*/  @!P5 IMAD R95, R95, R19, R224 ;  /* 0x000000135f5fd224 */ /* 0x000fe200078e02e0 */
[----:B------:R-:W-:Y:S04]  /*8a10*/  BSSY B1, `(.L_x_366) ;  /* 0x0000006000017945 */ /* 0x000fe80003800000 */
[----:B------:R0:W-:Y:S01]  /*8a20*/  @!P5 STG.E.U8 desc[UR46][R10.64+0x89], R95 ;  /* 0x0000895f0a00d986 */ /* 0x0001e2000c10112e */
[----:B------:R-:W-:Y:S05]  /*8a30*/  @P6 BRA `(.L_x_367) ;  /* 0x00000000000c6947 */ /* 0x000fea0003800000 */
[----:B------:R-:W2:Y:S02]  /*8a40*/  LDG.E.U8 R22, desc[UR46][R120.64+0x90] ;  /* 0x0000902e78167981 */ /* 0x000ea4000c1e1100 */
[----:B--2---:R-:W-:-:S05]  /*8a50*/  PRMT R3, R22, 0x8880, RZ ;  /* 0x0000888016037816 */ /* 0x004fca00000000ff */
[----:B------:R-:W-:-:S07]  /*8a60*/  IMAD R224, R3, R18, RZ ;  /* 0x0000001203e07224 */ /* 0x000fce00078e02ff */
.L_x_367:
[----:B------:R-:W-:Y:S05]  /*8a70*/  BSYNC B1 ;  /* 0x0000000000017941 */ /* 0x000fea0003800000 */
.L_x_366:
[----:B--2---:R-:W-:Y:S01]  /*8a80*/  @!P6 IMAD R3, R96, R19, R224 ;  /* 0x000000136003e224 */ /* 0x004fe200078e02e0 */
[----:B------:R-:W-:Y:S04]  /*8a90*/  BSSY B1, `(.L_x_368) ;  /* 0x0000006000017945 */ /* 0x000fe80003800000 */
[----:B------:R2:W-:Y:S01]  /*8aa0*/  @!P6 STG.E.U8 desc[UR46][R6.64+0x90], R3 ;  /* 0x000090030600e986 */ /* 0x0005e2000c10112e */
[----:B------:R-:W-:Y:S05]  /*8ab0*/  @P2 BRA `(.L_x_369) ;  /* 0x00000000000c2947 */ /* 0x000fea0003800000 */
[----:B------:R-:W2:Y:S02]  /*8ac0*/  LDG.E.U8 R22, desc[UR46][R120.64+0x91] ;  /* 0x0000912e78167981 */ /* 0x000ea4000c1e1100 */
[----:B--2---:R-:W-:-:S05]  /*8ad0*/  PRMT R3, R22, 0x8880, RZ ;  /* 0x0000888016037816 */ /* 0x004fca00000000ff */
[----:B------:R-:W-:-:S07]  /*8ae0*/  IMAD R224, R3, R18, RZ ;  /* 0x0000001203e07224 */ /* 0x000fce00078e02ff */
.L_x_369:
[----:B------:R-:W-:Y:S05]  /*8af0*/  BSYNC B1 ;  /* 0x0000000000017941 */ /* 0x000fea0003800000 */
.L_x_368:
        /* <DEDUP_REMOVED lines=12> */
.L_x_371:
[----:B------:R-:W-:Y:S05]  /*8bc0*/  BSYNC B1 ;  /* 0x0000000000017941 */ /* 0x000fea0003800000 */
.L_x_370:
[----:B--2---:R-:W-:Y:S01]  /*8bd0*/  @!P4 IMAD R3, R98, R19, R224 ;  /* 0x000000136203c224 */ /* 0x004fe200078e02e0 */
[----:B------:R-:W-:Y:S04]  /*8be0*/  BSSY B1, `(.L_x_372) ;  /* 0x0000006000017945 */ /* 0x000fe80003800000 */
[----:B------:R2:W-:Y:S01]  /*8bf0*/  @!P4 STG.E.U8 desc[UR46][R10.64+0x90], R3 ;  /* 0x000090030a00c986 */ /* 0x0005e2000c10112e */
[----:B------:R-:W-:Y:S05]  /*8c00*/  @P3 BRA `(.L_x_373) ;  /* 0x00000000000c3947 */ /* 0x000fea0003800000 */
[----:B------:R-:W2:Y:S02]  /*8c10*/  LDG.E.U8 R22, desc[UR46][R14.64+0x91] ;  /* 0x0000912e0e167981 */ /* 0x000ea4000c1e1100 */
[----:B--2---:R-:W-:-:S05]  /*8c20*/  PRMT R3, R22, 0x8880, RZ ;  /* 0x0000888016037816 */ /* 0x004fca00000000ff */
[----:B------:R-:W-:-:S07]  /*8c30*/  IMAD R224, R3, R18, RZ ;  /* 0x0000001203e07224 */ /* 0x000fce00078e02ff */
.L_x_373:
[----:B------:R-:W-:Y:S05]  /*8c40*/  BSYNC B1 ;  /* 0x0000000000017941 */ /* 0x000fea0003800000 */
.L_x_372:
[----:B------:R-:W-:Y:S01]  /*8c50*/  @!P3 IMAD R99, R99, R19, R224 ;  /* 0x000000136363b224 */ /* 0x000fe200078e02e0 */
[----:B------:R-:W-:Y:S04]  /*8c60*/  BSSY B1, `(.L_x_374) ;  /* 0x0000006000017945 */ /* 0x000fe80003800000 */
[----:B------:R0:W-:Y:S01]  /*8c70*/  @!P3 STG.E.U8 desc[UR46][R10.64+0x91], R99 ;  /* 0x000091630a00b986 */ /* 0x0001e2000c10112e */
[----:B------:R-:W-:Y:S05]  /*8c80*/  @P5 BRA `(.L_x_375) ;  /* 0x00000000000c5947 */ /* 0x000fea0003800000 */
[----:B------:R-:W2:Y:S02]  /*8c90*/  LDG.E.U8 R22, desc[UR46][R120.64+0x98] ;  /* 0x0000982e78167981 */ /* 0x000ea4000c1e1100 */
[----:B--2---:R-:W-:-:S05]  /*8ca0*/  PRMT R3, R22, 0x8880, RZ ;  /* 0x0000888016037816 */ /* 0x004fca00000000ff */
[----:B------:R-:W-:-:S07]  /*8cb0*/  IMAD R224, R3, R18, RZ ;  /* 0x0000001203e07224 */ /* 0x000fce00078e02ff */
.L_x_375:
[----:B------:R-:W-:Y:S05]  /*8cc0*/  BSYNC B1 ;  /* 0x0000000000017941 */ /* 0x000fea0003800000 */
.L_x_374:
[----:B--2---:R-:W-:Y:S01]  /*8cd0*/  @!P5 IMAD R3, R100, R19, R224 ;  /* 0x000000136403d224 */ /* 0x004fe200078e02e0 */
[----:B------:R-:W-:Y:S04]  /*8ce0*/  BSSY B1, `(.L_x_376) ;  /* 0x0000006000017945 */ /* 0x000fe80003800000 */
[----:B------:R2:W-:Y:S01]  /*8cf0*/  @!P5 STG.E.U8 desc[UR46][R6.64+0x98], R3 ;  /* 0x000098030600d986 */ /* 0x0005e2000c10112e */
[----:B------:R-:W-:Y:S05]  /*8d00*/  @P6 BRA `(.L_x_377) ;  /* 0x00000000000c6947 */ /* 0x000fea0003800000 */
[----:B------:R-:W2:Y:S02]  /*8d10*/  LDG.E.U8 R22, desc[UR46][R120.64+0x99] ;  /* 0x0000992e78167981 */ /* 0x000ea4000c1e1100 */
[----:B--2---:R-:W-:-:S05]  /*8d20*/  PRMT R3, R22, 0x8880, RZ ;  /* 0x0000888016037816 */ /* 0x004fca00000000ff */
[----:B------:R-:W-:-:S07]  /*8d30*/  IMAD R224, R3, R18, RZ ;  /* 0x0000001203e07224 */ /* 0x000fce00078e02ff */
.L_x_377:
[----:B------:R-:W-:Y:S05]  /*8d40*/  BSYNC B1 ;  /* 0x0000000000017941 */ /* 0x000fea0003800000 */
.L_x_376:
[----:B------:R-:W-:Y:S01]  /*8d50*/  @!P6 IMAD R101, R101, R19, R224 ;  /* 0x000000136565e224 */ /* 0x000fe200078e02e0 */
[----:B------:R-:W-:Y:S04]  /*8d60*/  BSSY B1, `(.L_x_378) ;  /* 0x0000006000017945 */ /* 0x000fe80003800000 */
[----:B------:R0:W-:Y:S01]  /*8d70*/  @!P6 STG.E.U8 desc[UR46][R6.64+0x99], R101 ;  /* 0x000099650600e986 */ /* 0x0001e2000c10112e */
[----:B------:R-:W-:Y:S05]  /*8d80*/  @P2 BRA `(.L_x_379) ;  /* 0x00000000000c2947 */ /* 0x000fea0003800000 */
[----:B------:R-:W2:Y:S02]  /*8d90*/  LDG.E.U8 R22, desc[UR46][R14.64+0x98] ;  /* 0x0000982e0e167981 */ /* 0x000ea4000c1e1100 */
[----:B--2---:R-:W-:-:S05]  /*8da0*/  PRMT R3, R22, 0x8880, RZ ;  /* 0x0000888016037816 */ /* 0x004fca00000000ff */
[----:B------:R-:W-:-:S07]  /*8db0*/  IMAD R224, R3, R18, RZ ;  /* 0x0000001203e07224 */ /* 0x000fce00078e02ff */
.L_x_379:
[----:B------:R-:W-:Y:S05]  /*8dc0*/  BSYNC B1 ;  /* 0x0000000000017941 */ /* 0x000fea0003800000 */
.L_x_378:
        /* <DEDUP_REMOVED lines=12> */
.L_x_381:
[----:B------:R-:W-:Y:S05]  /*8e90*/  BSYNC B1 ;  /* 0x0000000000017941 */ /* 0x000fea0003800000 */
.L_x_380:
[----:B------:R-:W-:Y:S01]  /*8ea0*/  @!P4 IMAD R103, R103, R19, R224 ;  /* 0x000000136767c224 */ /* 0x000fe200078e02e0 */
[----:B------:R-:W-:Y:S04]  /*8eb0*/  BSSY B1, `(.L_x_382) ;  /* 0x0000006000017945 */ /* 0x000fe80003800000 */
[----:B------:R0:W-:Y:S01]  /*8ec0*/  @!P4 STG.E.U8 desc[UR46][R10.64+0x99], R103 ;  /* 0x000099670a00c986 */ /* 0x0001e2000c10112e */
[----:B------:R-:W-:Y:S05]  /*8ed0*/  @P3 BRA `(.L_x_383) ;  /* 0x00000000000c3947 */ /* 0x000fea0003800000 */
[----:B------:R-:W2:Y:S02]  /*8ee0*/  LDG.E.U8 R22, desc[UR46][R120.64+0xa0] ;  /* 0x0000a02e78167981 */ /* 0x000ea4000c1e1100 */
[----:B--2---:R-:W-:-:S05]  /*8ef0*/  PRMT R3, R22, 0x8880, RZ ;  /* 0x0000888016037816 */ /* 0x004fca00000000ff */
[----:B------:R-:W-:-:S07]  /*8f00*/  IMAD R224, R3, R18, RZ ;  /* 0x0000001203e07224 */ /* 0x000fce00078e02ff */
.L_x_383:
[----:B------:R-:W-:Y:S05]  /*8f10*/  BSYNC B1 ;  /* 0x0000000000017941 */ /* 0x000fea0003800000 */
.L_x_382:
[----:B--2---:R-:W-:Y:S01]  /*8f20*/  @!P3 IMAD R3, R104, R19, R224 ;  /* 0x000000136803b224 */ /* 0x004fe200078e02e0 */
[----:B------:R-:W-:Y:S04]  /*8f30*/  BSSY B1, `(.L_x_384) ;  /* 0x0000006000017945 */ /* 0x000fe80003800000 */
[----:B------:R2:W-:Y:S01]  /*8f40*/  @!P3 STG.E.U8 desc[UR46][R6.64+0xa0], R3 ;  /* 0x0000a0030600b986 */ /* 0x0005e2000c10112e */
[----:B------:R-:W-:Y:S05]  /*8f50*/  @P5 BRA `(.L_x_385) ;  /* 0x00000000000c5947 */ /* 0x000fea0003800000 */
[----:B------:R-:W2:Y:S02]  /*8f60*/  LDG.E.U8 R22, desc[UR46][R120.64+0xa1] ;  /* 0x0000a12e78167981 */ /* 0x000ea4000c1e1100 */
[----:B--2---:R-:W-:-:S05]  /*8f70*/  PRMT R3, R22, 0x8880, RZ ;  /* 0x0000888016037816 */ /* 0x004fca00000000ff */
[----:B------:R-:W-:-:S07]  /*8f80*/  IMAD R224, R3, R18, RZ ;  /* 0x0000001203e07224 */ /* 0x000fce00078e02ff */
.L_x_385:
[----:B------:R-:W-:Y:S05]  /*8f90*/  BSYNC B1 ;  /* 0x0000000000017941 */ /* 0x000fea0003800000 */
.L_x_384:
[----:B------:R-:W-:Y:S01]  /*8fa0*/  @!P5 IMAD R105, R105, R19, R224 ;  /* 0x000000136969d224 */ /* 0x000fe200078e02e0 */
[----:B------:R-:W-:Y:S04]  /*8fb0*/  BSSY B1, `(.L_x_386) ;  /* 0x0000006000017945 */ /* 0x000fe80003800000 */
[----:B------:R0:W-:Y:S01]  /*8fc0*/  @!P5 STG.E.U8 desc[UR46][R6.64+0xa1], R105 ;  /* 0x0000a1690600d986 */ /* 0x0001e2000c10112e */
[----:B------:R-:W-:Y:S05]  /*8fd0*/  @P6 BRA `(.L_x_387) ;  /* 0x00000000000c6947 */ /* 0x000fea0003800000 */
[----:B------:R-:W2:Y:S02]  /*8fe0*/  LDG.E.U8 R22, desc[UR46][R14.64+0xa0] ;  /* 0x0000a02e0e167981 */ /* 0x000ea4000c1e1100 */
[----:B--2---:R-:W-:-:S05]  /*8ff0*/  PRMT R3, R22, 0x8880, RZ ;  /* 0x0000888016037816 */ /* 0x004fca00000000ff */
[----:B------:R-:W-:-:S07]  /*9000*/  IMAD R224, R3, R18, RZ ;  /* 0x0000001203e07224 */ /* 0x000fce00078e02ff */
.L_x_387:
[----:B------:R-:W-:Y:S05]  /*9010*/  BSYNC B1 ;  /* 0x0000000000017941 */ /* 0x000fea0003800000 */
.L_x_386:
[----:B--2---:R-:W-:Y:S01]  /*9020*/  @!P6 IMAD R3, R106, R19, R224 ;  /* 0x000000136a03e224 */ /* 0x004fe200078e02e0 */
[----:B------:R-:W-:Y:S04]  /*9030*/  BSSY B1, `(.L_x_388) ;  /* 0x0000006000017945 */ /* 0x000fe80003800000 */
[----:B------:R2:W-:Y:S01]  /*9040*/  @!P6 STG.E.U8 desc[UR46][R10.64+0xa0], R3 ;  /* 0x0000a0030a00e986 */ /* 0x0005e2000c10112e */
[----:B------:R-:W-:Y:S05]  /*9050*/  @P2 BRA `(.L_x_389) ;  /* 0x00000000000c2947 */ /* 0x000fea0003800000 */
[----:B------:R-:W2:Y:S02]  /*9060*/  LDG.E.U8 R22, desc[UR46][R14.64+0xa1] ;  /* 0x0000a12e0e167981 */ /* 0x000ea4000c1e1100 */
[----:B--2---:R-:W-:-:S05]  /*9070*/  PRMT R3, R22, 0x8880, RZ ;  /* 0x0000888016037816 */ /* 0x004fca00000000ff */
[----:B------:R-:W-:-:S07]  /*9080*/  IMAD R224, R3, R18, RZ ;  /* 0x0000001203e07224 */ /* 0x000fce00078e02ff */
.L_x_389:
[----:B------:R-:W-:Y:S05]  /*9090*/  BSYNC B1 ;  /* 0x0000000000017941 */ /* 0x000fea0003800000 */
.L_x_388:
        /* <DEDUP_REMOVED lines=12> */
.L_x_391:
[----:B------:R-:W-:Y:S05]  /*9160*/  BSYNC B1 ;  /* 0x0000000000017941 */ /* 0x000fea0003800000 */
.L_x_390:
[----:B--2---:R-:W-:Y:S01]  /*9170*/  @!P5 IMAD R3, R108, R19, R224 ;  /* 0x000000136c03d224 */ /* 0x004fe200078e02e0 */
[----:B------:R-:W-:Y:S04]  /*9180*/  BSSY B1, `(.L_x_392) ;  /* 0x0000006000017945 */ /* 0x000fe80003800000 */
[----:B------:R2:W-:Y:S01]  /*9190*/  @!P5 STG.E.U8 desc[UR46][R6.64+0xa8], R3 ;  /* 0x0000a8030600d986 */ /* 0x0005e2000c10112e */
[----:B------:R-:W-:Y:S05]  /*91a0*/  @P3 BRA `(.L_x_393) ;  /* 0x00000000000c3947 */ /* 0x000fea0003800000 */
[----:B------:R-:W2:Y:S02]  /*91b0*/  LDG.E.U8 R22, desc[UR46][R120.64+0xa9] ;  /* 0x0000a92e78167981 */ /* 0x000ea4000c1e1100 */
[----:B--2---:R-:W-:-:S05]  /*91c0*/  PRMT R3, R22, 0x8880, RZ ;  /* 0x0000888016037816 */ /* 0x004fca00000000ff */
[----:B------:R-:W-:-:S07]  /*91d0*/  IMAD R224, R3, R18, RZ ;  /* 0x0000001203e07224 */ /* 0x000fce00078e02ff */
.L_x_393:
[----:B------:R-:W-:Y:S05]  /*91e0*/  BSYNC B1 ;  /* 0x0000000000017941 */ /* 0x000fea0003800000 */
.L_x_392:
[----:B------:R-:W-:Y:S01]  /*91f0*/  @!P3 IMAD R109, R109, R19, R224 ;  /* 0x000000136d6db224 */ /* 0x000fe200078e02e0 */
[----:B------:R-:W-:Y:S04]  /*9200*/  BSSY B1, `(.L_x_394) ;  /* 0x0000006000017945 */ /* 0x000fe80003800000 */
[----:B------:R0:W-:Y:S01]  /*9210*/  @!P3 STG.E.U8 desc[UR46][R6.64+0xa9], R109 ;  /* 0x0000a96d0600b986 */ /* 0x0001e2000c10112e */
[----:B------:R-:W-:Y:S05]  /*9220*/  @P2 BRA `(.L_x_395) ;  /* 0x00000000000c2947 */ /* 0x000fea0003800000 */
[----:B------:R-:W2:Y:S02]  /*9230*/  LDG.E.U8 R22, desc[UR46][R14.64+0xa8] ;  /* 0x0000a82e0e167981 */ /* 0x000ea4000c1e1100 */
[----:B--2---:R-:W-:-:S05]  /*9240*/  PRMT R3, R22, 0x8880, RZ ;  /* 0x0000888016037816 */ /* 0x004fca00000000ff */
[----:B------:R-:W-:-:S07]  /*9250*/  IMAD R224, R3, R18, RZ ;  /* 0x0000001203e07224 */ /* 0x000fce00078e02ff */
.L_x_395:
[----:B------:R-:W-:Y:S05]  /*9260*/  BSYNC B1 ;  /* 0x0000000000017941 */ /* 0x000fea0003800000 */
.L_x_394:
[----:B--2---:R-:W-:Y:S01]  /*9270*/  @!P2 IMAD R3, R110, R19, R224 ;  /* 0x000000136e03a224 */ /* 0x004fe200078e02e0 */
[----:B------:R-:W-:Y:S04]  /*9280*/  BSSY B1, `(.L_x_396) ;  /* 0x0000006000017945 */ /* 0x000fe80003800000 */
[----:B------:R2:W-:Y:S01]  /*9290*/  @!P2 STG.E.U8 desc[UR46][R10.64+0xa8], R3 ;  /* 0x0000a8030a00a986 */ /* 0x0005e2000c10112e */
[----:B------:R-:W-:Y:S05]  /*92a0*/  @P6 BRA `(.L_x_397) ;  /* 0x00000000000c6947 */ /* 0x000fea0003800000 */
[----:B------:R-:W2:Y:S02]  /*92b0*/  LDG.E.U8 R22, desc[UR46][R14.64+0xa9] ;  /* 0x0000a92e0e167981 */ /* 0x000ea4000c1e1100 */
[----:B--2---:R-:W-:-:S05]  /*92c0*/  PRMT R3, R22, 0x8880, RZ ;  /* 0x0000888016037816 */ /* 0x004fca00000000ff */
[----:B------:R-:W-:-:S07]  /*92d0*/  IMAD R224, R3, R18, RZ ;  /* 0x0000001203e07224 */ /* 0x000fce00078e02ff */
.L_x_397:
[----:B------:R-:W-:Y:S05]  /*92e0*/  BSYNC B1 ;  /* 0x0000000000017941 */ /* 0x000fea0003800000 */
.L_x_396:
[----:B------:R-:W-:Y:S01]  /*92f0*/  @!P6 IMAD R111, R111, R19, R224 ;  /* 0x000000136f6fe224 */ /* 0x000fe200078e02e0 */
[----:B------:R-:W-:Y:S04]  /*9300*/  BSSY B1, `(.L_x_398) ;  /* 0x0000006000017945 */ /* 0x000fe80003800000 */
[----:B------:R0:W-:Y:S01]  /*9310*/  @!P6 STG.E.U8 desc[UR46][R10.64+0xa9], R111 ;  /* 0x0000a96f0a00e986 */ /* 0x0001e2000c10112e */
[----:B------:R-:W-:Y:S05]  /*9320*/  @P4 BRA `(.L_x_399) ;  /* 0x00000000000c4947 */ /* 0x000fea0003800000 */
[----:B------:R-:W2:Y:S02]  /*9330*/  LDG.E.U8 R22, desc[UR46][R120.64+0xb0] ;  /* 0x0000b02e78167981 */ /* 0x000ea4000c1e1100 */
[----:B--2---:R-:W-:-:S05]  /*9340*/  PRMT R3, R22, 0x8880, RZ ;  /* 0x0000888016037816 */ /* 0x004fca00000000ff */
[----:B------:R-:W-:-:S07]  /*9350*/  IMAD R224, R3, R18, RZ ;  /* 0x0000001203e07224 */ /* 0x000fce00078e02ff */
.L_x_399:
[----:B------:R-:W-:Y:S05]  /*9360*/  BSYNC B1 ;  /* 0x0000000000017941 */ /* 0x000fea0003800000 */
.L_x_398:
[----:B------:R-:W-:Y:S01]  /*9370*/  ISETP.LT.OR P3, PT, R0, 0xb2, !P1 ;  /* 0x000000b20000780c */ /* 0x000fe20004f61670 */
[----:B--2---:R-:W-:Y:S01]  /*9380*/  @!P4 IMAD R3, R112, R19, R224 ;  /* 0x000000137003c224 */ /* 0x004fe200078e02e0 */
[----:B------:R-:W-:Y:S01]  /*9390*/  BSSY B1, `(.L_x_400) ;  /* 0x000000b000017945 */ /* 0x000fe20003800000 */
[C---:B------:R-:W-:Y:S02]  /*93a0*/  ISETP.LT.OR P2, PT, R0.reuse, 0xb1, !P0 ;  /* 0x000000b10000780c */ /* 0x040fe40004741670 */
[C---:B------:R-:W-:Y:S01]  /*93b0*/  ISETP.LT.OR P5, PT, R0.reuse, 0xb2, !P0 ;  /* 0x000000b20000780c */ /* 0x040fe200047a1670 */
[----:B------:R2:W-:Y:S01]  /*93c0*/  @!P4 STG.E.U8 desc[UR46][R6.64+0xb0], R3 ;  /* 0x0000b0030600c986 */ /* 0x0005e2000c10112e */
[C---:B------:R-:W-:Y:S02]  /*93d0*/  ISETP.LT.OR P4, PT, R0.reuse, 0xb9, !P1 ;  /* 0x000000b90000780c */ /* 0x040fe40004f81670 */
[C---:B------:R-:W-:Y:S02]  /*93e0*/  ISETP.LT.OR P1, PT, R0.reuse, 0xba, !P1 ;  /* 0x000000ba0000780c */ /* 0x040fe40004f21670 */
[----:B------:R-:W-:-:S02]  /*93f0*/  ISETP.LT.OR P6, PT, R0, 0xb9, !P0 ;  /* 0x000000b90000780c */ /* 0x000fc400047c1670 */
[----:B------:R-:W-:Y:S11]  /*9400*/  @P3 BRA `(.L_x_401) ;  /* 0x00000000000c3947 */ /* 0x000ff60003800000 */
[----:B------:R-:W2:Y:S02]  /*9410*/  LDG.E.U8 R22, desc[UR46][R120.64+0xb1] ;  /* 0x0000b12e78167981 */ /* 0x000ea4000c1e1100 */
[----:B--2---:R-:W-:-:S05]  /*9420*/  PRMT R3, R22, 0x8880, RZ ;  /* 0x0000888016037816 */ /* 0x004fca00000000ff */
[----:B------:R-:W-:-:S07]  /*9430*/  IMAD R224, R3, R18, RZ ;  /* 0x0000001203e07224 */ /* 0x000fce00078e02ff */
.L_x_401:
[----:B------:R-:W-:Y:S05]  /*9440*/  BSYNC B1 ;  /* 0x0000000000017941 */ /* 0x000fea0003800000 */
.L_x_400:
[----:B------:R-:W-:Y:S01]  /*9450*/  @!P3 IMAD R113, R113, R19, R224 ;  /* 0x000000137171b224 */ /* 0x000fe200078e02e0 */
[----:B------:R-:W-:Y:S04]  /*9460*/  BSSY B1, `(.L_x_402) ;  /* 0x0000006000017945 */ /* 0x000fe80003800000 */
[----:B------:R0:W-:Y:S01]  /*9470*/  @!P3 STG.E.U8 desc[UR46][R6.64+0xb1], R113 ;  /* 0x0000b1710600b986 */ /* 0x0001e2000c10112e */
[----:B------:R-:W-:Y:S05]  /*9480*/  @P2 BRA `(.L_x_403) ;  /* 0x00000000000c2947 */ /* 0x000fea0003800000 */
[----:B------:R-:W2:Y:S02]  /*9490*/  LDG.E.U8 R22, desc[UR46][R14.64+0xb0] ;  /* 0x0000b02e0e167981 */ /* 0x000ea4000c1e1100 */
[----:B--2---:R-:W-:-:S05]  /*94a0*/  PRMT R3, R22, 0x8880, RZ ;  /* 0x0000888016037816 */ /* 0x004fca00000000ff */
[----:B------:R-:W-:-:S07]  /*94b0*/  IMAD R224, R3, R18, RZ ;  /* 0x0000001203e07224 */ /* 0x000fce00078e02ff */
.L_x_403:
[----:B------:R-:W-:Y:S05]  /*94c0*/  BSYNC B1 ;  /* 0x0000000000017941 */ /* 0x000fea0003800000 */
.L_x_402:
[----:B--2---:R-:W-:Y:S01]  /*94d0*/  @!P2 IMAD R3, R114, R19, R224 ;  /* 0x000000137203a224 */ /* 0x004fe200078e02e0 */
[----:B------:R-:W-:Y:S04]  /*94e0*/  BSSY B1, `(.L_x_404) ;  /* 0x0000006000017945 */ /* 0x000fe80003800000 */
[----:B------:R2:W-:Y:S01]  /*94f0*/  @!P2 STG.E.U8 desc[UR46][R10.64+0xb0], R3 ;  /* 0x0000b0030a00a986 */ /* 0x0005e2000c10112e */
[----:B------:R-:W-:Y:S05]  /*9500*/  @P5 BRA `(.L_x_405) ;  /* 0x00000000000c5947 */ /* 0x000fea0003800000 */
[----:B------:R-:W2:Y:S02]  /*9510*/  LDG.E.U8 R22, desc[UR46][R14.64+0xb1] ;  /* 0x0000b12e0e167981 */ /* 0x000ea4000c1e1100 */
[----:B--2---:R-:W-:-:S05]  /*9520*/  PRMT R3, R22, 0x8880, RZ ;  /* 0x0000888016037816 */ /* 0x004fca00000000ff */
[----:B------:R-:W-:-:S07]  /*9530*/  IMAD R224, R3, R18, RZ ;  /* 0x0000001203e07224 */ /* 0x000fce00078e02ff */
.L_x_405:
[----:B------:R-:W-:Y:S05]  /*9540*/  BSYNC B1 ;  /* 0x0000000000017941 */ /* 0x000fea0003800000 */
.L_x_404:
[----:B------:R-:W-:Y:S01]  /*9550*/  @!P5 IMAD R115, R115, R19, R224 ;  /* 0x000000137373d224 */ /* 0x000fe200078e02e0 */
[----:B------:R-:W-:Y:S04]  /*9560*/  BSSY B1, `(.L_x_406) ;  /* 0x0000006000017945 */ /* 0x000fe80003800000 */
[----:B------:R0:W-:Y:S01]  /*9570*/  @!P5 STG.E.U8 desc[UR46][R10.64+0xb1], R115 ;  /* 0x0000b1730a00d986 */ /* 0x0001e2000c10112e */
[----:B------:R-:W-:Y:S05]  /*9580*/  @P4 BRA `(.L_x_407) ;  /* 0x00000000000c4947 */ /* 0x000fea0003800000 */
[----:B------:R-:W2:Y:S02]  /*9590*/  LDG.E.U8 R22, desc[UR46][R120.64+0xb8] ;  /* 0x0000b82e78167981 */ /* 0x000ea4000c1e1100 */
[----:B--2---:R-:W-:-:S05]  /*95a0*/  PRMT R3, R22, 0x8880, RZ ;  /* 0x0000888016037816 */ /* 0x004fca00000000ff */
[----:B------:R-:W-:-:S07]  /*95b0*/  IMAD R224, R3, R18, RZ ;  /* 0x0000001203e07224 */ /* 0x000fce00078e02ff */
.L_x_407:
[----:B------:R-:W-:Y:S05]  /*95c0*/  BSYNC B1 ;  /* 0x0000000000017941 */ /* 0x000fea0003800000 */
.L_x_406:
[----:B--2---:R-:W-:Y:S01]  /*95d0*/  @!P4 IMAD R3, R116, R19, R224 ;  /* 0x000000137403c224 */ /* 0x004fe200078e02e0 */
[----:B------:R-:W-:Y:S04]  /*95e0*/  BSSY B1, `(.L_x_408) ;  /* 0x0000006000017945 */ /* 0x000fe80003800000 */
[----:B------:R2:W-:Y:S01]  /*95f0*/  @!P4 STG.E.U8 desc[UR46][R6.64+0xb8], R3 ;  /* 0x0000b8030600c986 */ /* 0x0005e2000c10112e */
[----:B------:R-:W-:Y:S05]  /*9600*/  @P1 BRA `(.L_x_409) ;  /* 0x00000000000c1947 */ /* 0x000fea0003800000 */
[----:B------:R-:W2:Y:S02]  /*9610*/  LDG.E.U8 R22, desc[UR46][R120.64+0xb9] ;  /* 0x0000b92e78167981 */ /* 0x000ea4000c1e1100 */
[----:B--2---:R-:W-:-:S05]  /*9620*/  PRMT R3, R22, 0x8880, RZ ;  /* 0x0000888016037816 */ /* 0x004fca00000000ff */
[----:B------:R-:W-:-:S07]  /*9630*/  IMAD R224, R3, R18, RZ ;  /* 0x0000001203e07224 */ /* 0x000fce00078e02ff */
.L_x_409:
[----:B------:R-:W-:Y:S05]  /*9640*/  BSYNC B1 ;  /* 0x0000000000017941 */ /* 0x000fea0003800000 */
.L_x_408:
[----:B------:R-:W-:Y:S01]  /*9650*/  @!P1 IMAD R117, R117, R19, R224 ;  /* 0x0000001375759224 */ /* 0x000fe200078e02e0 */
[----:B------:R-:W-:Y:S04]  /*9660*/  BSSY B1, `(.L_x_410) ;  /* 0x0000006000017945 */ /* 0x000fe80003800000 */
[----:B------:R0:W-:Y:S01]  /*9670*/  @!P1 STG.E.U8 desc[UR46][R6.64+0xb9], R117 ;  /* 0x0000b97506009986 */ /* 0x0001e2000c10112e */
[----:B------:R-:W-:Y:S05]  /*9680*/  @P6 BRA `(.L_x_411) ;  /* 0x00000000000c6947 */ /* 0x000fea0003800000 */
[----:B------:R-:W2:Y:S02]  /*9690*/  LDG.E.U8 R22, desc[UR46][R14.64+0xb8] ;  /* 0x0000b82e0e167981 */ /* 0x000ea4000c1e1100 */
[----:B--2---:R-:W-:-:S05]  /*96a0*/  PRMT R3, R22, 0x8880, RZ ;  /* 0x0000888016037816 */ /* 0x004fca00000000ff */
[----:B------:R-:W-:-:S07]  /*96b0*/  IMAD R224, R3, R18, RZ ;  /* 0x0000001203e07224 */ /* 0x000fce00078e02ff */
.L_x_411:
[----:B------:R-:W-:Y:S05]  /*96c0*/  BSYNC B1 ;  /* 0x0000000000017941 */ /* 0x000fea0003800000 */
.L_x_410:
[----:B--2---:R-:W-:Y:S01]  /*96d0*/  @!P6 IMAD R3, R118, R19, R224 ;  /* 0x000000137603e224 */ /* 0x004fe200078e02e0 */
[----:B------:R-:W-:Y:S01]  /*96e0*/  ISETP.LT.OR P0, PT, R0, 0xba, !P0 ;  /* 0x000000ba0000780c */ /* 0x000fe20004701670 */
[----:B------:R-:W-:Y:S03]  /*96f0*/  BSSY B1, `(.L_x_412) ;  /* 0x0000006000017945 */ /* 0x000fe60003800000 */
[----:B------:R2:W-:Y:S09]  /*9700*/  @!P6 STG.E.U8 desc[UR46][R10.64+0xb8], R3 ;  /* 0x0000b8030a00e986 */ /* 0x0005f2000c10112e */
[----:B------:R-:W-:Y:S05]  /*9710*/  @P0 BRA `(.L_x_413) ;  /* 0x00000000000c0947 */ /* 0x000fea0003800000 */
[----:B------:R-:W2:Y:S02]  /*9720*/  LDG.E.U8 R22, desc[UR46][R14.64+0xb9] ;  /* 0x0000b92e0e167981 */ /* 0x000ea4000c1e1100 */
[----:B--2---:R-:W-:-:S05]  /*9730*/  PRMT R3, R22, 0x8880, RZ ;  /* 0x0000888016037816 */ /* 0x004fca00000000ff */
[----:B------:R-:W-:-:S07]  /*9740*/  IMAD R224, R3, R18, RZ ;  /* 0x0000001203e07224 */ /* 0x000fce00078e02ff */
.L_x_413:
[----:B------:R-:W-:Y:S05]  /*9750*/  BSYNC B1 ;  /* 0x0000000000017941 */ /* 0x000fea0003800000 */
.L_x_412:
[----:B------:R-:W-:Y:S01]  /*9760*/  IMAD R119, R119, R19, R224 ;  /* 0x0000001377777224 */ /* 0x000fe200078e02e0 */
[----:B------:R-:W-:Y:S06]  /*9770*/  @P0 BRA `(.L_x_414) ;  /* 0x0000002400180947 */ /* 0x000fec0003800000 */
[----:B------:R0:W-:Y:S01]  /*9780*/  STG.E.U8 desc[UR46][R10.64+0xb9], R119 ;  /* 0x0000b9770a007986 */ /* 0x0001e2000c10112e */
[----:B------:R-:W-:Y:S05]  /*9790*/  BRA `(.L_x_414) ;  /* 0x0000002400107947 */ /* 0x000fea0003800000 */
.L_x_29:
[C---:B------:R-:W-:Y:S02]  /*97a0*/  ISETP.GE.AND P0, PT, R3.reuse, 0x1, PT ;  /* 0x000000010300780c */ /* 0x040fe40003f06270 */
[----:B------:R-:W-:Y:S02]  /*97b0*/  ISETP.GE.AND P2, PT, R3, 0x9, PT ;  /* 0x000000090300780c */ /* 0x000fe40003f46270 */
[C---:B------:R-:W-:Y:S02]  /*97c0*/  ISETP.LT.OR P1, PT, R0.reuse, 0x1, !P0 ;  /* 0x000000010000780c */ /* 0x040fe40004721670 */
[C---:B------:R-:W-:Y:S02]  /*97d0*/  ISETP.LT.OR P5, PT, R0.reuse, 0x2, !P0 ;  /* 0x000000020000780c */ /* 0x040fe400047a1670 */
[C---:B------:R-:W-:Y:S02]  /*97e0*/  ISETP.LT.OR P3, PT, R0.reuse, 0x1, !P2 ;  /* 0x000000010000780c */ /* 0x040fe40005761670 */
[----:B------:R-:W-:-:S02]  /*97f0*/  ISETP.LT.OR P4, PT, R0, 0x2, !P2 ;  /* 0x000000020000780c */ /* 0x000fc40005781670 */
[----:B------:R-:W-:-:S05]  /*9800*/  ISETP.LT.OR P6, PT, R0, 0xa, !P0 ;  /* 0x0000000a0000780c */ /* 0x000fca00047c1670 */
[-C--:B------:R-:W-:Y:S02]  /*9810*/  @!P1 IMAD R13, R120, R19.reuse, RZ ;  /* 0x00000013780d9224 */ /* 0x080fe400078e02ff */
[-C--:B------:R-:W-:Y:S02]  /*9820*/  @!P5 IMAD R121, R121, R19.reuse, RZ ;  /* 0x000000137979d224 */ /* 0x080fe400078e02ff */
[-C--:B------:R-:W-:Y:S01]  /*9830*/  @!P3 IMAD R15, R122, R19.reuse, RZ ;  /* 0x000000137a0fb224 */ /* 0x080fe200078e02ff */
[----:B------:R0:W-:Y:S01]  /*9840*/  @!P1 STG.E.U8 desc[UR46][R4.64], R13 ;  /* 0x0000000d04009986 */ /* 0x0001e2000c10112e */
[C---:B------:R-:W-:Y:S01]  /*9850*/  ISETP.LT.OR P1, PT, R0.reuse, 0x9, !P0 ;  /* 0x000000090000780c */ /* 0x040fe20004721670 */
[-C--:B------:R-:W-:Y:S02]  /*9860*/  @!P4 IMAD R123, R123, R19.reuse, RZ ;  /* 0x000000137b7bc224 */ /* 0x080fe400078e02ff */
[----:B------:R-:W-:Y:S01]  /*9870*/  @!P5 STG.E.U8 desc[UR46][R4.64+0x1], R121 ;  /* 0x000001790400d986 */ /* 0x000fe2000c10112e */
[----:B------:R-:W-:Y:S01]  /*9880*/  ISETP.LT.OR P5, PT, R0, 0x9, !P2 ;  /* 0x000000090000780c */ /* 0x000fe200057a1670 */
[----:B------:R-:W-:-:S02]  /*9890*/  @!P6 IMAD R125, R125, R19, RZ ;  /* 0x000000137d7de224 */ /* 0x000fc400078e02ff */
[----:B------:R1:W-:Y:S01]  /*98a0*/  @!P3 STG.E.U8 desc[UR46][R8.64], R15 ;  /* 0x0000000f0800b986 */ /* 0x0003e2000c10112e */
[----:B------:R-:W-:-:S03]  /*98b0*/  ISETP.LT.OR P3, PT, R0, 0xa, !P2 ;  /* 0x0000000a0000780c */ /* 0x000fc60005761670 */
[----:B------:R-:W-:Y:S01]  /*98c0*/  @!P4 STG.E.U8 desc[UR46][R8.64+0x1], R123 ;  /* 0x0000017b0800c986 */ /* 0x000fe2000c10112e */
[----:B------:R-:W-:Y:S01]  /*98d0*/  ISETP.LT.OR P4, PT, R0, 0x11, !P0 ;  /* 0x000000110000780c */ /* 0x000fe20004781670 */
[-C--:B0-----:R-:W-:Y:S02]  /*98e0*/  @!P1 IMAD R13, R124, R19.reuse, RZ ;  /* 0x000000137c0d9224 */ /* 0x081fe400078e02ff */
[----:B------:R-:W-:Y:S01]  /*98f0*/  @!P6 STG.E.U8 desc[UR46][R4.64+0x9], R125 ;  /* 0x0000097d0400e986 */ /* 0x000fe2000c10112e */
[----:B------:R-:W-:Y:S01]  /*9900*/  ISETP.LT.OR P6, PT, R0, 0x11, !P2 ;  /* 0x000000110000780c */ /* 0x000fe200057c1670 */
[-C--:B------:R-:W-:Y:S02]  /*9910*/  @!P5 IMAD R21, R126, R19.reuse, RZ ;  /* 0x000000137e15d224 */ /* 0x080fe400078e02ff */
[----:B------:R0:W-:Y:S01]  /*9920*/  @!P1 STG.E.U8 desc[UR46][R4.64+0x8], R13 ;  /* 0x0000080d04009986 */ /* 0x0001e2000c10112e */
[----:B------:R-:W-:Y:S01]  /*9930*/  ISETP.LT.OR P1, PT, R0, 0x12, !P0 ;  /* 0x000000120000780c */ /* 0x000fe20004721670 */
[----:B------:R-:W-:-:S02]  /*9940*/  @!P3 IMAD R127, R127, R19, RZ ;  /* 0x000000137f7fb224 */ /* 0x000fc400078e02ff */
[----:B------:R-:W-:Y:S01]  /*9950*/  @!P5 STG.E.U8 desc[UR46][R8.64+0x8], R21 ;  /* 0x000008150800d986 */ /* 0x000fe2000c10112e */
[----:B------:R-:W-:Y:S01]  /*9960*/  ISETP.LT.OR P5, PT, R0, 0x12, !P2 ;  /* 0x000000120000780c */ /* 0x000fe200057a1670 */
[----:B-1----:R-:W-:Y:S02]  /*9970*/  @!P4 IMAD R15, R128, R19, RZ ;  /* 0x00000013800fc224 */ /* 0x002fe400078e02ff */
[----:B------:R-:W-:Y:S01]  /*9980*/  @!P3 STG.E.U8 desc[UR46][R8.64+0x9], R127 ;  /* 0x0000097f0800b986 */ /* 0x000fe2000c10112e */
[----:B------:R-:W-:-:S03]  /*9990*/  ISETP.LT.OR P3, PT, R0, 0x19, !P0 ;  /* 0x000000190000780c */ /* 0x000fc60004761670 */
[----:B------:R1:W-:Y:S01]  /*99a0*/  @!P4 STG.E.U8 desc[UR46][R4.64+0x10], R15 ;  /* 0x0000100f0400c986 */ /* 0x0003e2000c10112e */
[----:B------:R-:W-:Y:S01]  /*99b0*/  ISETP.LT.OR P4, PT, R0, 0x1a, !P0 ;  /* 0x0000001a0000780c */ /* 0x000fe20004781670 */
[-C--:B------:R-:W-:Y:S02]  /*99c0*/  @!P1 IMAD R129, R129, R19.reuse, RZ ;  /* 0x0000001381819224 */ /* 0x080fe400078e02ff */
[-C--:B0-----:R-:W-:Y:S02]  /*99d0*/  @!P6 IMAD R13, R130, R19.reuse, RZ ;  /* 0x00000013820de224 */ /* 0x081fe400078e02ff */
[----:B------:R-:W-:Y:S01]  /*99e0*/  @!P5 IMAD R131, R131, R19, RZ ;  /* 0x000000138383d224 */ /* 0x000fe200078e02ff */
[----:B------:R-:W-:Y:S01]  /*99f0*/  @!P1 STG.E.U8 desc[UR46][R4.64+0x11], R129 ;  /* 0x0000118104009986 */ /* 0x000fe2000c10112e */
[----:B------:R-:W-:-:S03]  /*9a00*/  ISETP.LT.OR P1, PT, R0, 0x19, !P2 ;  /* 0x000000190000780c */ /* 0x000fc60005721670 */
[----:B------:R0:W-:Y:S01]  /*9a10*/  @!P6 STG.E.U8 desc[UR46][R8.64+0x10], R13 ;  /* 0x0000100d0800e986 */ /* 0x0001e2000c10112e */
[-C--:B-1----:R-:W-:Y:S01]  /*9a20*/  @!P3 IMAD R15, R132, R19.reuse, RZ ;  /* 0x00000013840fb224 */ /* 0x082fe200078e02ff */
[C---:B------:R-:W-:Y:S01]  /*9a30*/  ISETP.LT.OR P6, PT, R0.reuse, 0x1a, !P2 ;  /* 0x0000001a0000780c */ /* 0x040fe200057c1670 */
[----:B------:R-:W-:Y:S01]  /*9a40*/  @!P4 IMAD R133, R133, R19, RZ ;  /* 0x000000138585c224 */ /* 0x000fe200078e02ff */
[----:B------:R-:W-:Y:S01]  /*9a50*/  @!P5 STG.E.U8 desc[UR46][R8.64+0x11], R131 ;  /* 0x000011830800d986 */ /* 0x000fe2000c10112e */
[----:B------:R-:W-:-:S03]  /*9a60*/  ISETP.LT.OR P5, PT, R0, 0x21, !P0 ;  /* 0x000000210000780c */ /* 0x000fc600047a1670 */
[----:B------:R1:W-:Y:S01]  /*9a70*/  @!P3 STG.E.U8 desc[UR46][R4.64+0x18], R15 ;  /* 0x0000180f0400b986 */ /* 0x0003e2000c10112e */
[----:B------:R-:W-:-:S03]  /*9a80*/  ISETP.LT.OR P3, PT, R0, 0x22, !P0 ;  /* 0x000000220000780c */ /* 0x000fc60004761670 */
[----:B------:R-:W-:Y:S01]  /*9a90*/  @!P4 STG.E.U8 desc[UR46][R4.64+0x19], R133 ;  /* 0x000019850400c986 */ /* 0x000fe2000c10112e */
[----:B------:R-:W-:Y:S01]  /*9aa0*/  ISETP.LT.OR P4, PT, R0, 0x21, !P2 ;  /* 0x000000210000780c */ /* 0x000fe20005781670 */
[-C--:B0-----:R-:W-:Y:S02]  /*9ab0*/  @!P1 IMAD R13, R134, R19.reuse, RZ ;  /* 0x00000013860d9224 */ /* 0x081fe400078e02ff */
[-C--:B------:R-:W-:Y:S02]  /*9ac0*/  @!P6 IMAD R135, R135, R19.reuse, RZ ;  /* 0x000000138787e224 */ /* 0x080fe400078e02ff */
[-C--:B------:R-:W-:Y:S01]  /*9ad0*/  @!P5 IMAD R21, R136, R19.reuse, RZ ;  /* 0x000000138815d224 */ /* 0x080fe200078e02ff */
[----:B------:R0:W-:Y:S01]  /*9ae0*/  @!P1 STG.E.U8 desc[UR46][R8.64+0x18], R13 ;  /* 0x0000180d08009986 */ /* 0x0001e2000c10112e */
[C---:B------:R-:W-:Y:S02]  /*9af0*/  ISETP.LT.OR P1, PT, R0.reuse, 0x22, !P2 ;  /* 0x000000220000780c */ /* 0x040fe40005721670 */
[----:B------:R-:W-:Y:S01]  /*9b00*/  @!P3 IMAD R137, R137, R19, RZ ;  /* 0x000000138989b224 */ /* 0x000fe200078e02ff */
[----:B------:R-:W-:Y:S01]  /*9b10*/  @!P6 STG.E.U8 desc[UR46][R8.64+0x19], R135 ;  /* 0x000019870800e986 */ /* 0x000fe2000c10112e */
[----:B------:R-:W-:-:S02]  /*9b20*/  ISETP.LT.OR P6, PT, R0, 0x29, !P0 ;  /* 0x000000290000780c */ /* 0x000fc400047c1670 */
[----:B-1----:R-:W-:Y:S01]  /*9b30*/  @!P4 IMAD R15, R138, R19, RZ ;  /* 0x000000138a0fc224 */ /* 0x002fe200078e02ff */
[----:B------:R-:W-:Y:S01]  /*9b40*/  @!P5 STG.E.U8 desc[UR46][R4.64+0x20], R21 ;  /* 0x000020150400d986 */ /* 0x000fe2000c10112e */
[----:B------:R-:W-:-:S03]  /*9b50*/  ISETP.LT.OR P5, PT, R0, 0x2a, !P0 ;  /* 0x0000002a0000780c */ /* 0x000fc600047a1670 */
[----:B------:R-:W-:Y:S01]  /*9b60*/  @!P3 STG.E.U8 desc[UR46][R4.64+0x21], R137 ;  /* 0x000021890400b986 */ /* 0x000fe2000c10112e */
[C---:B------:R-:W-:Y:S01]  /*9b70*/  ISETP.LT.OR P3, PT, R0.reuse, 0x29, !P2 ;  /* 0x000000290000780c */ /* 0x040fe20005761670 */
[-C--:B------:R-:W-:Y:S02]  /*9b80*/  @!P1 IMAD R139, R139, R19.reuse, RZ ;  /* 0x000000138b8b9224 */ /* 0x080fe400078e02ff */
[----:B------:R1:W-:Y:S01]  /*9b90*/  @!P4 STG.E.U8 desc[UR46][R8.64+0x20], R15 ;  /* 0x0000200f0800c986 */ /* 0x0003e2000c10112e */
[----:B------:R-:W-:Y:S01]  /*9ba0*/  ISETP.LT.OR P4, PT, R0, 0x2a, !P2 ;  /* 0x0000002a0000780c */ /* 0x000fe20005781670 */
[-C--:B0-----:R-:W-:Y:S02]  /*9bb0*/  @!P6 IMAD R13, R140, R19.reuse, RZ ;  /* 0x000000138c0de224 */ /* 0x081fe400078e02ff */
[----:B------:R-:W-:Y:S01]  /*9bc0*/  @!P1 STG.E.U8 desc[UR46][R8.64+0x21], R139 ;  /* 0x0000218b08009986 */ /* 0x000fe2000c10112e */
[----:B------:R-:W-:Y:S01]  /*9bd0*/  ISETP.LT.OR P1, PT, R0, 0x31, !P0 ;  /* 0x000000310000780c */ /* 0x000fe20004721670 */
[----:B------:R-:W-:-:S02]  /*9be0*/  @!P5 IMAD R141, R141, R19, RZ ;  /* 0x000000138d8dd224 */ /* 0x000fc400078e02ff */
[----:B------:R0:W-:Y:S01]  /*9bf0*/  @!P6 STG.E.U8 desc[UR46][R4.64+0x28], R13 ;  /* 0x0000280d0400e986 */ /* 0x0001e2000c10112e */
[----:B------:R-:W-:Y:S01]  /*9c00*/  ISETP.LT.OR P6, PT, R0, 0x32, !P0 ;  /* 0x000000320000780c */ /* 0x000fe200047c1670 */
[-C--:B-1----:R-:W-:Y:S02]  /*9c10*/  @!P3 IMAD R15, R142, R19.reuse, RZ ;  /* 0x000000138e0fb224 */ /* 0x082fe400078e02ff */
[----:B------:R-:W-:Y:S01]  /*9c20*/  @!P5 STG.E.U8 desc[UR46][R4.64+0x29], R141 ;  /* 0x0000298d0400d986 */ /* 0x000fe2000c10112e */
[C---:B------:R-:W-:Y:S01]  /*9c30*/  ISETP.LT.OR P5, PT, R0.reuse, 0x31, !P2 ;  /* 0x000000310000780c */ /* 0x040fe200057a1670 */
[-C--:B------:R-:W-:Y:S02]  /*9c40*/  @!P4 IMAD R143, R143, R19.reuse, RZ ;  /* 0x000000138f8fc224 */ /* 0x080fe400078e02ff */
[----:B------:R1:W-:Y:S01]  /*9c50*/  @!P3 STG.E.U8 desc[UR46][R8.64+0x28], R15 ;  /* 0x0000280f0800b986 */ /* 0x0003e2000c10112e */
[----:B------:R-:W-:Y:S01]  /*9c60*/  ISETP.LT.OR P3, PT, R0, 0x32, !P2 ;  /* 0x000000320000780c */ /* 0x000fe20005761670 */
[----:B0-----:R-:W-:-:S02]  /*9c70*/  @!P1 IMAD R13, R144, R19, RZ ;  /* 0x00000013900d9224 */ /* 0x001fc400078e02ff */
[----:B------:R-:W-:Y:S01]  /*9c80*/  @!P4 STG.E.U8 desc[UR46][R8.64+0x29], R143 ;  /* 0x0000298f0800c986 */ /* 0x000fe2000c10112e */
[C---:B------:R-:W-:Y:S01]  /*9c90*/  ISETP.LT.OR P4, PT, R0.reuse, 0x39, !P0 ;  /* 0x000000390000780c */ /* 0x040fe20004781670 */
[-C--:B------:R-:W-:Y:S02]  /*9ca0*/  @!P6 IMAD R145, R145, R19.reuse, RZ ;  /* 0x000000139191e224 */ /* 0x080fe400078e02ff */
[----:B------:R0:W-:Y:S01]  /*9cb0*/  @!P1 STG.E.U8 desc[UR46][R4.64+0x30], R13 ;  /* 0x0000300d04009986 */ /* 0x0001e2000c10112e */
[----:B------:R-:W-:Y:S01]  /*9cc0*/  ISETP.LT.OR P1, PT, R0, 0x3a, !P0 ;  /* 0x0000003a0000780c */ /* 0x000fe20004721670 */
[-C--:B------:R-:W-:Y:S02]  /*9cd0*/  @!P5 IMAD R21, R146, R19.reuse, RZ ;  /* 0x000000139215d224 */ /* 0x080fe400078e02ff */
[----:B------:R-:W-:Y:S01]  /*9ce0*/  @!P6 STG.E.U8 desc[UR46][R4.64+0x31], R145 ;  /* 0x000031910400e986 */ /* 0x000fe2000c10112e */
[----:B------:R-:W-:Y:S01]  /*9cf0*/  ISETP.LT.OR P6, PT, R0, 0x39, !P2 ;  /* 0x000000390000780c */ /* 0x000fe200057c1670 */
[----:B------:R-:W-:-:S02]  /*9d00*/  @!P3 IMAD R147, R147, R19, RZ ;  /* 0x000000139393b224 */ /* 0x000fc400078e02ff */
[----:B------:R-:W-:Y:S01]  /*9d10*/  @!P5 STG.E.U8 desc[UR46][R8.64+0x30], R21 ;  /* 0x000030150800d986 */ /* 0x000fe2000c10112e */
        /* <DEDUP_REMOVED lines=13> */
[-C--:B-1----:R-:W-:Y:S02]  /*9df0*/  @!P3 IMAD R15, R152, R19.reuse, RZ ;  /* 0x00000013980fb224 */ /* 0x082fe400078e02ff */
[----:B------:R-:W-:Y:S01]  /*9e00*/  @!P5 STG.E.U8 desc[UR46][R8.64+0x39], R151 ;  /* 0x000039970800d986 */ /* 0x000fe2000c10112e */
[----:B------:R-:W-:Y:S01]  /*9e10*/  ISETP.LT.OR P5, PT, R0, 0x49, !P0 ;  /* 0x000000490000780c */ /* 0x000fe200047a1670 */
[----:B------:R-:W-:-:S02]  /*9e20*/  @!P4 IMAD R153, R153, R19, RZ ;  /* 0x000000139999c224 */ /* 0x000fc400078e02ff */
[----:B------:R1:W-:Y:S01]  /*9e30*/  @!P3 STG.E.U8 desc[UR46][R4.64+0x40], R15 ;  /* 0x0000400f0400b986 */ /* 0x0003e2000c10112e */
[----:B------:R-:W-:Y:S01]  /*9e40*/  ISETP.LT.OR P3, PT, R0, 0x4a, !P0 ;  /* 0x0000004a0000780c */ /* 0x000fe20004761670 */
[-C--:B0-----:R-:W-:Y:S02]  /*9e50*/  @!P1 IMAD R13, R154, R19.reuse, RZ ;  /* 0x000000139a0d9224 */ /* 0x081fe400078e02ff */
[----:B------:R-:W-:Y:S01]  /*9e60*/  @!P4 STG.E.U8 desc[UR46][R4.64+0x41], R153 ;  /* 0x000041990400c986 */ /* 0x000fe2000c10112e */
[C---:B------:R-:W-:Y:S01]  /*9e70*/  ISETP.LT.OR P4, PT, R0.reuse, 0x49, !P2 ;  /* 0x000000490000780c */ /* 0x040fe20005781670 */
[-C--:B------:R-:W-:Y:S02]  /*9e80*/  @!P6 IMAD R155, R155, R19.reuse, RZ ;  /* 0x000000139b9be224 */ /* 0x080fe400078e02ff */
[----:B------:R0:W-:Y:S01]  /*9e90*/  @!P1 STG.E.U8 desc[UR46][R8.64+0x40], R13 ;  /* 0x0000400d08009986 */ /* 0x0001e2000c10112e */
[----:B------:R-:W-:Y:S01]  /*9ea0*/  ISETP.LT.OR P1, PT, R0, 0x4a, !P2 ;  /* 0x0000004a0000780c */ /* 0x000fe20005721670 */
[----:B------:R-:W-:-:S02]  /*9eb0*/  @!P5 IMAD R21, R156, R19, RZ ;  /* 0x000000139c15d224 */ /* 0x000fc400078e02ff */
[----:B------:R-:W-:Y:S01]  /*9ec0*/  @!P6 STG.E.U8 desc[UR46][R8.64+0x41], R155 ;  /* 0x0000419b0800e986 */ /* 0x000fe2000c10112e */
[C---:B------:R-:W-:Y:S01]  /*9ed0*/  ISETP.LT.OR P6, PT, R0.reuse, 0x51, !P0 ;  /* 0x000000510000780c */ /* 0x040fe200047c1670 */
[-C--:B------:R-:W-:Y:S02]  /*9ee0*/  @!P3 IMAD R157, R157, R19.reuse, RZ ;  /* 0x000000139d9db224 */ /* 0x080fe400078e02ff */
[----:B------:R-:W-:Y:S01]  /*9ef0*/  @!P5 STG.E.U8 desc[UR46][R4.64+0x48], R21 ;  /* 0x000048150400d986 */ /* 0x000fe2000c10112e */
        /* <DEDUP_REMOVED lines=13> */
[----:B-1----:R-:W-:-:S02]  /*9fd0*/  @!P3 IMAD R15, R162, R19, RZ ;  /* 0x00000013a20fb224 */ /* 0x002fc400078e02ff */
        /* <DEDUP_REMOVED lines=11> */
[-C--:B------:R-:W-:Y:S02]  /*a090*/  @!P5 IMAD R21, R166, R19.reuse, RZ ;  /* 0x00000013a615d224 */ /* 0x080fe400078e02ff */
[----:B------:R-:W-:Y:S01]  /*a0a0*/  @!P6 STG.E.U8 desc[UR46][R4.64+0x59], R165 ;  /* 0x000059a50400e986 */ /* 0x000fe2000c10112e */
[C---:B------:R-:W-:Y:S01]  /*a0b0*/  ISETP.LT.OR P6, PT, R0.reuse, 0x61, !P2 ;  /* 0x000000610000780c */ /* 0x040fe200057c1670 */
[-C--:B------:R-:W-:Y:S02]  /*a0c0*/  @!P3 IMAD R167, R167, R19.reuse, RZ ;  /* 0x00000013a7a7b224 */ /* 0x080fe400078e02ff */
[----:B------:R-:W-:Y:S01]  /*a0d0*/  @!P5 STG.E.U8 desc[UR46][R8.64+0x58], R21 ;  /* 0x000058150800d986 */ /* 0x000fe2000c10112e */
        /* <DEDUP_REMOVED lines=96> */
[C---:B------:R-:W-:Y:S01]  /*a6e0*/  ISETP.LT.OR P4, PT, R0.reuse, 0xa2, !P2 ;  /* 0x000000a20000780c */ /* 0x040fe20005781670 */
[-C--:B------:R-:W-:Y:S02]  /*a6f0*/  @!P6 IMAD R201, R201, R19.reuse, RZ ;  /* 0x00000013c9c9e224 */ /* 0x080fe400078e02ff */
[----:B------:R-:W-:Y:S01]  /*a700*/  @!P1 STG.E.U8 desc[UR46][R8.64+0x99], R199 ;  /* 0x000099c708009986 */ /* 0x000fe2000c10112e */
[----:B------:R-:W-:Y:S01]  /*a710*/  ISETP.LT.OR P1, PT, R0, 0xa9, !P0 ;  /* 0x000000a90000780c */ /* 0x000fe20004721670 */
[----:B0-----:R-:W-:-:S02]  /*a720*/  @!P5 IMAD R13, R200, R19, RZ ;  /* 0x00000013c80dd224 */ /* 0x001fc400078e02ff */
[----:B------:R-:W-:Y:S01]  /*a730*/  @!P6 STG.E.U8 desc[UR46][R4.64+0xa1], R201 ;  /* 0x0000a1c90400e986 */ /* 0x000fe2000c10112e */
[----:B------:R-:W-:Y:S01]  /*a740*/  ISETP.LT.OR P6, PT, R0, 0xa9, !P2 ;  /* 0x000000a90000780c */ /* 0x000fe200057c1670 */
[-C--:B-1----:R-:W-:Y:S02]  /*a750*/  @!P3 IMAD R15, R202, R19.reuse, RZ ;  /* 0x00000013ca0fb224 */ /* 0x082fe400078e02ff */
[----:B------:R0:W-:Y:S01]  /*a760*/  @!P5 STG.E.U8 desc[UR46][R4.64+0xa0], R13 ;  /* 0x0000a00d0400d986 */ /* 0x0001e2000c10112e */
[C---:B------:R-:W-:Y:S01]  /*a770*/  ISETP.LT.OR P5, PT, R0.reuse, 0xaa, !P0 ;  /* 0x000000aa0000780c */ /* 0x040fe200047a1670 */
[-C--:B------:R-:W-:Y:S02]  /*a780*/  @!P4 IMAD R203, R203, R19.reuse, RZ ;  /* 0x00000013cbcbc224 */ /* 0x080fe400078e02ff */
[----:B------:R1:W-:Y:S01]  /*a790*/  @!P3 STG.E.U8 desc[UR46][R8.64+0xa0], R15 ;  /* 0x0000a00f0800b986 */ /* 0x0003e2000c10112e */
[----:B------:R-:W-:Y:S01]  /*a7a0*/  ISETP.LT.OR P3, PT, R0, 0xaa, !P2 ;  /* 0x000000aa0000780c */ /* 0x000fe20005761670 */
[----:B------:R-:W-:-:S02]  /*a7b0*/  @!P1 IMAD R21, R204, R19, RZ ;  /* 0x00000013cc159224 */ /* 0x000fc400078e02ff */
[----:B------:R-:W-:Y:S01]  /*a7c0*/  @!P4 STG.E.U8 desc[UR46][R8.64+0xa1], R203 ;  /* 0x0000a1cb0800c986 */ /* 0x000fe2000c10112e */
[----:B------:R-:W-:Y:S01]  /*a7d0*/  ISETP.LT.OR P4, PT, R0, 0xb1, !P0 ;  /* 0x000000b10000780c */ /* 0x000fe20004781670 */
[-C--:B0-----:R-:W-:Y:S02]  /*a7e0*/  @!P6 IMAD R13, R206, R19.reuse, RZ ;  /* 0x00000013ce0de224 */ /* 0x081fe400078e02ff */
[----:B------:R0:W-:Y:S02]  /*a7f0*/  @!P1 STG.E.U8 desc[UR46][R4.64+0xa8], R21 ;  /* 0x0000a81504009986 */ /* 0x0001e4000c10112e */
[----:B------:R-:W-:Y:S01]  /*a800*/  @!P5 IMAD R205, R205, R19, RZ ;  /* 0x00000013cdcdd224 */ /* 0x000fe200078e02ff */
[----:B------:R-:W-:-:S03]  /*a810*/  ISETP.LT.OR P1, PT, R0, 0xb2, !P0 ;  /* 0x000000b20000780c */ /* 0x000fc60004721670 */
[-C--:B------:R-:W-:Y:S01]  /*a820*/  @!P3 IMAD R207, R207, R19.reuse, RZ ;  /* 0x00000013cfcfb224 */ /* 0x080fe200078e02ff */
[----:B------:R-:W-:Y:S01]  /*a830*/  @!P5 STG.E.U8 desc[UR46][R4.64+0xa9], R205 ;  /* 0x0000a9cd0400d986 */ /* 0x000fe2000c10112e */
[----:B------:R-:W-:Y:S02]  /*a840*/  ISETP.LT.OR P5, PT, R0, 0xb1, !P2 ;  /* 0x000000b10000780c */ /* 0x000fe400057a1670 */
[----:B-1----:R-:W-:Y:S01]  /*a850*/  @!P4 IMAD R15, R208, R19, RZ ;  /* 0x00000013d00fc224 */ /* 0x002fe200078e02ff */
[----:B------:R1:W-:Y:S01]  /*a860*/  @!P6 STG.E.U8 desc[UR46][R8.64+0xa8], R13 ;  /* 0x0000a80d0800e986 */ /* 0x0003e2000c10112e */
[----:B------:R-:W-:-:S03]  /*a870*/  ISETP.LT.OR P6, PT, R0, 0xb2, !P2 ;  /* 0x000000b20000780c */ /* 0x000fc600057c1670 */
[----:B------:R-:W-:Y:S01]  /*a880*/  @!P3 STG.E.U8 desc[UR46][R8.64+0xa9], R207 ;  /* 0x0000a9cf0800b986 */ /* 0x000fe2000c10112e */
[C---:B------:R-:W-:Y:S01]  /*a890*/  ISETP.LT.OR P3, PT, R0.reuse, 0xb9, !P0 ;  /* 0x000000b90000780c */ /* 0x040fe20004761670 */
[-C--:B------:R-:W-:Y:S01]  /*a8a0*/  @!P1 IMAD R209, R209, R19.reuse, RZ ;  /* 0x00000013d1d19224 */ /* 0x080fe200078e02ff */
[C---:B------:R-:W-:Y:S01]  /*a8b0*/  ISETP.LT.OR P0, PT, R0.reuse, 0xba, !P0 ;  /* 0x000000ba0000780c */ /* 0x040fe20004701670 */
[----:B------:R2:W-:Y:S01]  /*a8c0*/  @!P4 STG.E.U8 desc[UR46][R4.64+0xb0], R15 ;  /* 0x0000b00f0400c986 */ /* 0x0005e2000c10112e */
[----:B------:R-:W-:Y:S01]  /*a8d0*/  ISETP.LT.OR P4, PT, R0, 0xb9, !P2 ;  /* 0x000000b90000780c */ /* 0x000fe20005781670 */
[-C--:B0-----:R-:W-:Y:S01]  /*a8e0*/  @!P5 IMAD R21, R210, R19.reuse, RZ ;  /* 0x00000013d215d224 */ /* 0x081fe200078e02ff */
[----:B------:R-:W-:Y:S01]  /*a8f0*/  ISETP.LT.OR P2, PT, R0, 0xba, !P2 ;  /* 0x000000ba0000780c */ /* 0x000fe20005741670 */
[----:B------:R-:W-:Y:S01]  /*a900*/  @!P1 STG.E.U8 desc[UR46][R4.64+0xb1], R209 ;  /* 0x0000b1d104009986 */ /* 0x000fe2000c10112e */
[----:B------:R-:W-:Y:S01]  /*a910*/  ISETP.GE.AND P1, PT, R3, 0x81, PT ;  /* 0x000000810300780c */ /* 0x000fe20003f26270 */
[----:B------:R-:W-:-:S02]  /*a920*/  @!P6 IMAD R211, R211, R19, RZ ;  /* 0x00000013d3d3e224 */ /* 0x000fc400078e02ff */
[----:B------:R-:W-:Y:S01]  /*a930*/  @!P5 STG.E.U8 desc[UR46][R8.64+0xb0], R21 ;  /* 0x0000b0150800d986 */ /* 0x000fe2000c10112e */
[----:B------:R-:W-:Y:S01]  /*a940*/  ISETP.LT.OR P5, PT, R0, 0x1, !P1 ;  /* 0x000000010000780c */ /* 0x000fe20004fa1670 */
[-C--:B-1----:R-:W-:Y:S02]  /*a950*/  @!P3 IMAD R13, R212, R19.reuse, RZ ;  /* 0x00000013d40db224 */ /* 0x082fe400078e02ff */
[----:B------:R-:W-:Y:S01]  /*a960*/  @!P6 STG.E.U8 desc[UR46][R8.64+0xb1], R211 ;  /* 0x0000b1d30800e986 */ /* 0x000fe2000c10112e */
[-C--:B------:R-:W-:Y:S01]  /*a970*/  @!P0 IMAD R213, R213, R19.reuse, RZ ;  /* 0x00000013d5d58224 */ /* 0x080fe200078e02ff */
[----:B------:R-:W-:Y:S01]  /*a980*/  ISETP.LT.OR P6, PT, R0, 0x2, !P1 ;  /* 0x000000020000780c */ /* 0x000fe20004fc1670 */
[-C--:B--2---:R-:W-:Y:S01]  /*a990*/  @!P4 IMAD R15, R214, R19.reuse, RZ ;  /* 0x00000013d60fc224 */ /* 0x084fe200078e02ff */
[----:B------:R-:W-:Y:S01]  /*a9a0*/  @!P3 STG.E.U8 desc[UR46][R4.64+0xb8], R13 ;  /* 0x0000b80d0400b986 */ /* 0x000fe2000c10112e */
[----:B------:R-:W-:Y:S01]  /*a9b0*/  ISETP.GE.AND P3, PT, R3, 0x89, PT ;  /* 0x000000890300780c */ /* 0x000fe20003f66270 */
[----:B------:R-:W-:-:S02]  /*a9c0*/  @!P2 IMAD R215, R215, R19, RZ ;  /* 0x00000013d7d7a224 */ /* 0x000fc400078e02ff */
[----:B------:R0:W-:Y:S01]  /*a9d0*/  @!P0 STG.E.U8 desc[UR46][R4.64+0xb9], R213 ;  /* 0x0000b9d504008986 */ /* 0x0001e2000c10112e */
[----:B------:R-:W-:Y:S01]  /*a9e0*/  ISETP.LT.OR P0, PT, R0, 0x1, !P3 ;  /* 0x000000010000780c */ /* 0x000fe20005f01670 */
[-C--:B------:R-:W-:Y:S02]  /*a9f0*/  @!P5 IMAD R3, R24, R19.reuse, RZ ;  /* 0x000000131803d224 */ /* 0x080fe400078e02ff */
[----:B------:R-:W-:Y:S01]  /*aa00*/  @!P4 STG.E.U8 desc[UR46][R8.64+0xb8], R15 ;  /* 0x0000b80f0800c986 */ /* 0x000fe2000c10112e */
[C---:B------:R-:W-:Y:S02]  /*aa10*/  ISETP.LT.OR P4, PT, R0.reuse, 0x2, !P3 ;  /* 0x000000020000780c */ /* 0x040fe40005f81670 */
[----:B------:R-:W-:Y:S01]  /*aa20*/  @!P6 IMAD R25, R25, R19, RZ ;  /* 0x000000131919e224 */ /* 0x000fe200078e02ff */
[----:B------:R-:W-:Y:S01]  /*aa30*/  @!P2 STG.E.U8 desc[UR46][R8.64+0xb9], R215 ;  /* 0x0000b9d70800a986 */ /* 0x000fe2000c10112e */
[----:B------:R-:W-:-:S03]  /*aa40*/  ISETP.LT.OR P2, PT, R0, 0xa, !P1 ;  /* 0x0000000a0000780c */ /* 0x000fc60004f41670 */
        /* <DEDUP_REMOVED lines=10> */
[----:B------:R-:W-:Y:S01]  /*aaf0*/  ISETP.LT.OR P4, PT, R0, 0x11, !P1 ;  /* 0x000000110000780c */ /* 0x000fe20004f81670 */
[-C--:B-1----:R-:W-:Y:S02]  /*ab00*/  @!P5 IMAD R3, R28, R19.reuse, RZ ;  /* 0x000000131c03d224 */ /* 0x082fe400078e02ff */
        /* <DEDUP_REMOVED lines=21> */
[----:B------:R-:W-:Y:S02]  /*ac60*/  @!P6 STG.E.U8 desc[UR46][R10.64+0x11], R35 ;  /* 0x000011230a00e986 */ /* 0x000fe4000c10112e */
[-C--:B------:R-:W-:Y:S01]  /*ac70*/  @!P4 IMAD R37, R37, R19.reuse, RZ ;  /* 0x000000132525c224 */ /* 0x080fe200078e02ff */
[C---:B------:R-:W-:Y:S01]  /*ac80*/  ISETP.LT.OR P6, PT, R0.reuse, 0x21, !P1 ;  /* 0x000000210000780c */ /* 0x040fe20004fc1670 */
        /* <DEDUP_REMOVED lines=8> */
[-C--:B------:R-:W-:Y:S01]  /*ad10*/  @!P6 IMAD R9, R40, R19.reuse, RZ ;  /* 0x000000132809e224 */ /* 0x080fe200078e02ff */
[----:B------:R1:W-:Y:S01]  /*ad20*/  @!P5 STG.E.U8 desc[UR46][R10.64+0x18], R3 ;  /* 0x000018030a00d986 */ /* 0x0003e2000c10112e */
[C---:B------:R-:W-:Y:S01]  /*ad30*/  ISETP.LT.OR P5, PT, R0.reuse, 0x29, !P1 ;  /* 0x000000290000780c */ /* 0x040fe20004fa1670 */
[-C--:B------:R-:W-:Y:S02]  /*ad40*/  @!P0 IMAD R41, R41, R19.reuse, RZ ;  /* 0x0000001329298224 */ /* 0x080fe400078e02ff */
[----:B------:R-:W-:Y:S01]  /*ad50*/  @!P6 STG.E.U8 desc[UR46][R6.64+0x20], R9 ;  /* 0x000020090600e986 */ /* 0x000fe2000c10112e */
        /* <DEDUP_REMOVED lines=14> */
[----:B------:R-:W-:Y:S02]  /*ae40*/  @!P6 STG.E.U8 desc[UR46][R6.64+0x29], R45 ;  /* 0x0000292d0600e986 */ /* 0x000fe4000c10112e */
[-C--:B------:R-:W-:Y:S01]  /*ae50*/  @!P4 IMAD R47, R47, R19.reuse, RZ ;  /* 0x000000132f2fc224 */ /* 0x080fe200078e02ff */
[C---:B------:R-:W-:Y:S01]  /*ae60*/  ISETP.LT.OR P6, PT, R0.reuse, 0x31, !P3 ;  /* 0x000000310000780c */ /* 0x040fe20005fc1670 */
[----:B------:R0:W-:Y:S01]  /*ae70*/  @!P0 STG.E.U8 desc[UR46][R10.64+0x28], R5 ;  /* 0x000028050a008986 */ /* 0x0001e2000c10112e */
[C---:B------:R-:W-:Y:S01]  /*ae80*/  ISETP.LT.OR P0, PT, R0.reuse, 0x32, !P3 ;  /* 0x000000320000780c */ /* 0x040fe20005f01670 */
[-C--:B------:R-:W-:Y:S02]  /*ae90*/  @!P2 IMAD R49, R49, R19.reuse, RZ ;  /* 0x000000133131a224 */ /* 0x080fe400078e02ff */
[----:B------:R-:W-:Y:S01]  /*aea0*/  @!P4 STG.E.U8 desc[UR46][R10.64+0x29], R47 ;  /* 0x0000292f0a00c986 */ /* 0x000fe2000c10112e */
[----:B------:R-:W-:Y:S01]  /*aeb0*/  ISETP.LT.OR P4, PT, R0, 0x39, !P1 ;  /* 0x000000390000780c */ /* 0x000fe20004f81670 */
[----:B-1----:R-:W-:-:S02]  /*aec0*/  @!P5 IMAD R3, R48, R19, RZ ;  /* 0x000000133003d224 */ /* 0x002fc400078e02ff */
        /* <DEDUP_REMOVED lines=115> */
[----:B------:R-:W-:Y:S01]  /*b600*/  ISETP.LT.OR P0, PT, R0, 0x89, !P1 ;  /* 0x000000890000780c */ /* 0x000fe20004f01670 */
[-C--:B------:R-:W-:Y:S02]  /*b610*/  @!P2 IMAD R9, R88, R19.reuse, RZ ;  /* 0x000000135809a224 */ /* 0x080fe400078e02ff */
[----:B------:R-:W-:Y:S01]  /*b620*/  @!P4 STG.E.U8 desc[UR46][R10.64+0x79], R87 ;  /* 0x000079570a00c986 */ /* 0x000fe2000c10112e */
[----:B------:R-:W-:Y:S01]  /*b630*/  ISETP.LT.OR P4, PT, R0, 0x82, !P3 ;  /* 0x000000820000780c */ /* 0x000fe20005f81670 */
[----:B-1----:R-:W-:-:S02]  /*b640*/  @!P5 IMAD R3, R90, R19, RZ ;  /* 0x000000135a03d224 */ /* 0x002fc400078e02ff */
[----:B------:R1:W-:Y:S01]  /*b650*/  @!P2 STG.E.U8 desc[UR46][R6.64+0x80], R9 ;  /* 0x000080090600a986 */ /* 0x0003e2000c10112e */
[----:B------:R-:W-:-:S03]  /*b660*/  ISETP.LT.OR P2, PT, R0, 0x8a, !P1 ;  /* 0x0000008a0000780c */ /* 0x000fc60004f41670 */
[-C--:B------:R-:W-:Y:S02]  /*b670*/  @!P6 IMAD R89, R89, R19.reuse, RZ ;  /* 0x000000135959e224 */ /* 0x080fe400078e02ff */
[----:B0-----:R-:W-:-:S03]  /*b680*/  @!P0 IMAD R5, R92, R19, RZ ;  /* 0x000000135c058224 */ /* 0x001fc600078e02ff */
[----:B------:R-:W-:Y:S01]  /*b690*/  @!P6 STG.E.U8 desc[UR46][R6.64+0x81], R89 ;  /* 0x000081590600e986 */ /* 0x000fe2000c10112e */
[C---:B------:R-:W-:Y:S01]  /*b6a0*/  ISETP.LT.OR P6, PT, R0.reuse, 0x89, !P3 ;  /* 0x000000890000780c */ /* 0x040fe20005fc1670 */
[-C--:B------:R-:W-:Y:S02]  /*b6b0*/  @!P4 IMAD R91, R91, R19.reuse, RZ ;  /* 0x000000135b5bc224 */ /* 0x080fe400078e02ff */
[----:B------:R0:W-:Y:S01]  /*b6c0*/  @!P5 STG.E.U8 desc[UR46][R10.64+0x80], R3 ;  /* 0x000080030a00d986 */ /* 0x0001e2000c10112e */
[C---:B------:R-:W-:Y:S01]  /*b6d0*/  ISETP.LT.OR P5, PT, R0.reuse, 0x8a, !P3 ;  /* 0x0000008a0000780c */ /* 0x040fe20005fa1670 */
[----:B------:R-:W-:Y:S02]  /*b6e0*/  @!P2 IMAD R93, R93, R19, RZ ;  /* 0x000000135d5da224 */ /* 0x000fe400078e02ff */
[----:B------:R-:W-:Y:S01]  /*b6f0*/  @!P4 STG.E.U8 desc[UR46][R10.64+0x81], R91 ;  /* 0x0000815b0a00c986 */ /* 0x000fe2000c10112e */
[----:B------:R-:W-:-:S03]  /*b700*/  ISETP.LT.OR P4, PT, R0, 0x91, !P1 ;  /* 0x000000910000780c */ /* 0x000fc60004f81670 */
        /* <DEDUP_REMOVED lines=14> */
[-C--:B--2---:R-:W-:Y:S02]  /*b7f0*/  @!P2 IMAD R5, R98, R19.reuse, RZ ;  /* 0x000000136205a224 */ /* 0x084fe400078e02ff */
        /* <DEDUP_REMOVED lines=31> */
[----:B------:R-:W-:Y:S01]  /*b9f0*/  ISETP.LT.OR P0, PT, R0, 0xb1, !P1 ;  /* 0x000000b10000780c */ /* 0x000fe20004f01670 */
[-C--:B--2---:R-:W-:Y:S02]  /*ba00*/  @!P6 IMAD R5, R110, R19.reuse, RZ ;  /* 0x000000136e05e224 */ /* 0x084fe400078e02ff */
[----:B------:R0:W-:Y:S01]  /*ba10*/  @!P2 STG.E.U8 desc[UR46][R6.64+0xa8], R3 ;  /* 0x0000a8030600a986 */ /* 0x0001e2000c10112e */
[----:B------:R-:W-:Y:S01]  /*ba20*/  ISETP.LT.OR P2, PT, R0, 0xb2, !P1 ;  /* 0x000000b20000780c */ /* 0x000fe20004f41670 */
[----:B------:R-:W-:-:S04]  /*ba30*/  @!P5 IMAD R109, R109, R19, RZ ;  /* 0x000000136d6dd224 */ /* 0x000fc800078e02ff */
[-C--:B------:R-:W-:Y:S01]  /*ba40*/  @!P4 IMAD R111, R111, R19.reuse, RZ ;  /* 0x000000136f6fc224 */ /* 0x080fe200078e02ff */
[----:B------:R-:W-:Y:S01]  /*ba50*/  @!P5 STG.E.U8 desc[UR46][R6.64+0xa9], R109 ;  /* 0x0000a96d0600d986 */ /* 0x000fe2000c10112e */
[----:B------:R-:W-:Y:S02]  /*ba60*/  ISETP.LT.OR P5, PT, R0, 0xb9, !P3 ;  /* 0x000000b90000780c */ /* 0x000fe40005fa1670 */
[-C--:B-1----:R-:W-:Y:S01]  /*ba70*/  @!P0 IMAD R9, R112, R19.reuse, RZ ;  /* 0x0000001370098224 */ /* 0x082fe200078e02ff */
[----:B------:R-:W-:Y:S01]  /*ba80*/  @!P6 STG.E.U8 desc[UR46][R10.64+0xa8], R5 ;  /* 0x0000a8050a00e986 */ /* 0x000fe2000c10112e */
[C---:B------:R-:W-:Y:S02]  /*ba90*/  ISETP.LT.OR P6, PT, R0.reuse, 0xb2, !P3 ;  /* 0x000000b20000780c */ /* 0x040fe40005fc1670 */
[----:B------:R-:W-:Y:S01]  /*baa0*/  @!P2 IMAD R113, R113, R19, RZ ;  /* 0x000000137171a224 */ /* 0x000fe200078e02ff */
[----:B------:R-:W-:Y:S01]  /*bab0*/  @!P4 STG.E.U8 desc[UR46][R10.64+0xa9], R111 ;  /* 0x0000a96f0a00c986 */ /* 0x000fe2000c10112e */
[----:B------:R-:W-:-:S02]  /*bac0*/  ISETP.LT.OR P4, PT, R0, 0xb1, !P3 ;  /* 0x000000b10000780c */ /* 0x000fc40005f81670 */
[C---:B------:R-:W-:Y:S01]  /*bad0*/  ISETP.LT.OR P3, PT, R0.reuse, 0xba, !P3 ;  /* 0x000000ba0000780c */ /* 0x040fe20005f61670 */
[----:B------:R1:W-:Y:S01]  /*bae0*/  @!P0 STG.E.U8 desc[UR46][R6.64+0xb0], R9 ;  /* 0x0000b00906008986 */ /* 0x0003e2000c10112e */
[C---:B------:R-:W-:Y:S02]  /*baf0*/  ISETP.LT.OR P0, PT, R0.reuse, 0xb9, !P1 ;  /* 0x000000b90000780c */ /* 0x040fe40004f01670 */
[----:B------:R-:W-:Y:S01]  /*bb00*/  ISETP.LT.OR P1, PT, R0, 0xba, !P1 ;  /* 0x000000ba0000780c */ /* 0x000fe20004f21670 */
[----:B------:R2:W-:Y:S02]  /*bb10*/  @!P2 STG.E.U8 desc[UR46][R6.64+0xb1], R113 ;  /* 0x0000b1710600a986 */ /* 0x0005e4000c10112e */
[----:B------:R-:W-:-:S04]  /*bb20*/  @!P6 IMAD R115, R115, R19, RZ ;  /* 0x000000137373e224 */ /* 0x000fc800078e02ff */
[-C--:B0-----:R-:W-:Y:S01]  /*bb30*/  @!P4 IMAD R3, R114, R19.reuse, RZ ;  /* 0x000000137203c224 */ /* 0x081fe200078e02ff */
[----:B------:R2:W-:Y:S01]  /*bb40*/  @!P6 STG.E.U8 desc[UR46][R10.64+0xb1], R115 ;  /* 0x0000b1730a00e986 */ /* 0x0005e2000c10112e */
[-C--:B-1----:R-:W-:Y:S02]  /*bb50*/  @!P5 IMAD R9, R118, R19.reuse, RZ ;  /* 0x000000137609d224 */ /* 0x082fe400078e02ff */
[-C--:B------:R-:W-:Y:S01]  /*bb60*/  @!P0 IMAD R5, R116, R19.reuse, RZ ;  /* 0x0000001374058224 */ /* 0x080fe200078e02ff */
[----:B------:R2:W-:Y:S01]  /*bb70*/  @!P4 STG.E.U8 desc[UR46][R10.64+0xb0], R3 ;  /* 0x0000b0030a00c986 */ /* 0x0005e2000c10112e */
[-C--:B------:R-:W-:Y:S02]  /*bb80*/  @!P1 IMAD R117, R117, R19.reuse, RZ ;  /* 0x0000001375759224 */ /* 0x080fe400078e02ff */
[----:B------:R-:W-:Y:S01]  /*bb90*/  @!P3 IMAD R119, R119, R19, RZ ;  /* 0x000000137777b224 */ /* 0x000fe200078e02ff */
[----:B------:R2:W-:Y:S04]  /*bba0*/  @!P0 STG.E.U8 desc[UR46][R6.64+0xb8], R5 ;  /* 0x0000b80506008986 */ /* 0x0005e8000c10112e */
[----:B------:R2:W-:Y:S04]  /*bbb0*/  @!P1 STG.E.U8 desc[UR46][R6.64+0xb9], R117 ;  /* 0x0000b97506009986 */ /* 0x0005e8000c10112e */
[----:B------:R2:W-:Y:S04]  /*bbc0*/  @!P5 STG.E.U8 desc[UR46][R10.64+0xb8], R9 ;  /* 0x0000b8090a00d986 */ /* 0x0005e8000c10112e */
[----:B------:R2:W-:Y:S02]  /*bbd0*/  @!P3 STG.E.U8 desc[UR46][R10.64+0xb9], R119 ;  /* 0x0000b9770a00b986 */ /* 0x0005e4000c10112e */
.L_x_414:
[----:B------:R-:W-:Y:S05]  /*bbe0*/  BSYNC B0 ;  /* 0x0000000000007941 */ /* 0x000fea0003800000 */
.L_x_28:
[----:B------:R-:W-:Y:S01]  /*bbf0*/  ULDC UR4, c[0x0][0xc] ;  /* 0x0000030000047ab9 */ /* 0x000fe20000000800 */
[----:B------:R-:W-:Y:S01]  /*bc00*/  ULDC UR5, c[0x0][0x10] ;  /* 0x0000040000057ab9 */ /* 0x000fe20000000800 */
[----:B--2---:R-:W2:Y:S01]  /*bc10*/  LDC R3, c[0x0][0x14] ;  /* 0x00000500ff037b82 */ /* 0x004ea20000000800 */
[----:B------:R-:W-:Y:S01]  /*bc20*/  UIMAD.WIDE.U32 UR4, UR4, UR5, URZ ;  /* 0x00000005040472a5 */ /* 0x000fe2000f8e003f */
[----:B------:R-:W-:Y:S01]  /*bc30*/  PRMT R0, RZ, 0x7610, R0 ;  /* 0x00007610ff007816 */ /* 0x000fe20000000000 */
[----:B------:R-:W-:Y:S01]  /*bc40*/  UMOV UR41, 0xffffffff ;  /* 0xffffffff00297882 */ /* 0x000fe20000000000 */
[----:B------:R-:W-:-:S03]  /*bc50*/  UMOV UR42, 0xffffffff ;  /* 0xffffffff002a7882 */ /* 0x000fc60000000000 */
[----:B--2---:R-:W-:-:S04]  /*bc60*/  IMAD.WIDE.U32 R16, R3, UR4, R16 ;  /* 0x0000000403107c25 */ /* 0x004fc8000f8e0010 */
[----:B------:R-:W-:Y:S01]  /*bc70*/  IMAD R3, R3, UR5, RZ ;  /* 0x0000000503037c24 */ /* 0x000fe2000f8e02ff */
[----:B------:R-:W-:Y:S02]  /*bc80*/  ULDC.64 UR4, c[0x0][0x650] ;  /* 0x0001940000047ab9 */ /* 0x000fe40000000a00 */
[----:B------:R-:W-:Y:S01]  /*bc90*/  ISETP.GE.U32.AND P0, PT, R16, UR4, PT ;  /* 0x0000000410007c0c */ /* 0x000fe2000bf06070 */
[----:B------:R-:W-:-:S05]  /*bca0*/  IMAD.IADD R17, R17, 0x1, R3 ;  /* 0x0000000111117824 */ /* 0x000fca00078e0203 */
[----:B------:R-:W-:-:S13]  /*bcb0*/  ISETP.GE.U32.AND.EX P0, PT, R17, UR5, PT, P0 ;  /* 0x0000000511007c0c */ /* 0x000fda000bf06100 */
[----:B------:R-:W-:Y:S05]  /*bcc0*/  @P0 BRA `(.L_x_415) ;  /* 0x0000000400880947 */ /* 0x000fea0003800000 */
[----:B------:R-:W2:Y:S01]  /*bcd0*/  S2UR UR6, SR_CTAID.X ;  /* 0x00000000000679c3 */ /* 0x000ea20000002500 */
[----:B------:R-:W-:Y:S01]  /*bce0*/  ULDC.64 UR12, c[0x0][0x628] ;  /* 0x00018a00000c7ab9 */ /* 0x000fe20000000a00 */
[----:B------:R-:W-:Y:S01]  /*bcf0*/  ULDC UR4, c[0x0][0x150] ;  /* 0x0000540000047ab9 */ /* 0x000fe20000000800 */
[----:B------:R-:W-:Y:S01]  /*bd00*/  ISETP.NE.U32.AND P0, PT, RZ, UR12, PT ;  /* 0x0000000cff007c0c */ /* 0x000fe2000bf05070 */
[----:B------:R-:W-:Y:S01]  /*bd10*/  ULDC UR15, c[0x0][0x630] ;  /* 0x00018c00000f7ab9 */ /* 0x000fe20000000800 */
[C---:B------:R-:W-:Y:S01]  /*bd20*/  R2UR UR16, R16.reuse ;  /* 0x00000000101072ca */ /* 0x040fe200000e0000 */
[----:B------:R-:W-:Y:S01]  /*bd30*/  ULDC UR19, c[0x0][0x154] ;  /* 0x0000550000137ab9 */ /* 0x000fe20000000800 */
[----:B------:R-:W-:Y:S01]  /*bd40*/  ISETP.NE.AND.EX P0, PT, RZ, UR13, PT, P0 ;  /* 0x0000000dff007c0c */ /* 0x000fe2000bf05300 */
[----:B------:R-:W0:Y:S01]  /*bd50*/  S2UR UR18, SR_CTAID.Y ;  /* 0x00000000001279c3 */ /* 0x000e220000002600 */
[----:B------:R-:W-:Y:S02]  /*bd60*/  R2UR UR17, R17 ;  /* 0x00000000111172ca */ /* 0x000fe400000e0000 */
[----:B------:R-:W-:-:S02]  /*bd70*/  R2UR UR10, R16 ;  /* 0x00000000100a72ca */ /* 0x000fc400000e0000 */
[----:B------:R-:W-:Y:S02]  /*bd80*/  R2UR UR11, R17 ;  /* 0x00000000110b72ca */ /* 0x000fe400000e0000 */
[----:B--2---:R-:W-:-:S05]  /*bd90*/  I2FP.F32.U32 R0, UR6 ;  /* 0x0000000600007c45 */ /* 0x004fca0008201000 */
[----:B------:R-:W-:-:S04]  /*bda0*/  FMUL R0, R0, UR4 ;  /* 0x0000000400007c20 */ /* 0x000fc80008400000 */
[----:B------:R2:W0:Y:S01]  /*bdb0*/  F2I.U32.TRUNC.NTZ R3, R0 ;  /* 0x0000000000037305 */ /* 0x000422000020f000 */
[----:B------:R-:W-:Y:S05]  /*bdc0*/  @!P0 BRA `(.L_x_416) ;  /* 0x0000000000308947 */ /* 0x000fea0003800000 */
        /* <DEDUP_REMOVED lines=12> */
.L_x_416:
[----:B------:R-:W-:Y:S01]  /*be90*/  USHF.R.U64 UR42, UR10, UR15, UR11 ;  /* 0x0000000f0a2a7299 */ /* 0x000fe2000800120b */
[----:B0-2---:R-:W-:Y:S01]  /*bea0*/  I2FP.F32.U32 R0, UR18 ;  /* 0x0000001200007c45 */ /* 0x005fe20008201000 */
[----:B------:R-:W-:Y:S02]  /*beb0*/  USHF.R.U32.HI UR4, URZ, UR15, UR11 ;  /* 0x0000000f3f047299 */ /* 0x000fe4000801160b */
        /* <DEDUP_REMOVED lines=8> */
[----:B------:R-:W-:Y:S01]  /*bf40*/  UIMAD.WIDE.U32 UR8, UR10, UR12, UR8 ;  /* 0x0000000c0a0872a5 */ /* 0x000fe2000f8e0008 */
[----:B------:R-:W-:Y:S01]  /*bf50*/  R2UR UR12, R3 ;  /* 0x00000000030c72ca */ /* 0x000fe200000e0000 */
[----:B------:R-:W-:Y:S01]  /*bf60*/  UIMAD UR10, UR10, UR13, UR4 ;  /* 0x0000000d0a0a72a4 */ /* 0x000fe2000f8e0204 */
[----:B------:R-:W-:Y:S01]  /*bf70*/  ULDC UR11, c[0x0][0x618] ;  /* 0x00018600000b7ab9 */ /* 0x000fe20000000800 */
[----:B------:R-:W-:Y:S02]  /*bf80*/  ULDC UR21, c[0x0][0x658] ;  /* 0x0001960000157ab9 */ /* 0x000fe40000000800 */
[----:B------:R-:W-:Y:S01]  /*bf90*/  UIADD3 UR9, UR9, UR10, URZ ;  /* 0x0000000a09097290 */ /* 0x000fe2000fffe03f */
[----:B------:R-:W-:Y:S01]  /*bfa0*/  UMOV UR15, 0xffffffff ;  /* 0xffffffff000f7882 */ /* 0x000fe20000000000 */
[----:B------:R-:W-:Y:S01]  /*bfb0*/  ULDC.64 UR4, c[0x0][0x640] ;  /* 0x0001900000047ab9 */ /* 0x000fe20000000a00 */
[----:B------:R-:W-:Y:S01]  /*bfc0*/  USHF.L.U32 UR15, UR15, UR21, URZ ;  /* 0x000000150f0f7299 */ /* 0x000fe2000800063f */
[----:B------:R-:W-:Y:S01]  /*bfd0*/  ISETP.NE.U32.AND P0, PT, RZ, UR4, PT ;  /* 0x00000004ff007c0c */ /* 0x000fe2000bf05070 */
[----:B------:R-:W-:-:S02]  /*bfe0*/  USHF.R.U64 UR16, UR8, UR11, UR9 ;  /* 0x0000000b08107299 */ /* 0x000fc40008001209 */
[----:B------:R-:W-:Y:S01]  /*bff0*/  USHF.R.U32.HI UR8, URZ, UR11, UR9 ;  /* 0x0000000b3f087299 */ /* 0x000fe20008011609 */
[----:B0-----:R-:W-:Y:S01]  /*c000*/  R2UR UR14, R0 ;  /* 0x00000000000e72ca */ /* 0x001fe200000e0000 */
[----:B------:R-:W-:Y:S01]  /*c010*/  ULDC UR17, c[0x0][0x608] ;  /* 0x0001820000117ab9 */ /* 0x000fe20000000800 */
[----:B------:R-:W-:Y:S01]  /*c020*/  ULOP3.LUT UR40, URZ, UR15, URZ, 0x33, !UPT ;  /* 0x0000000f3f287292 */ /* 0x000fe2000f8e333f */
[----:B------:R-:W-:Y:S01]  /*c030*/  ISETP.NE.AND.EX P0, PT, RZ, UR5, PT, P0 ;  /* 0x00000005ff007c0c */ /* 0x000fe2000bf05300 */
[----:B------:R-:W-:Y:S02]  /*c040*/  USHF.R.U64 UR15, UR16, UR17, UR8 ;  /* 0x00000011100f7299 */ /* 0x000fe40008001208 */
[----:B------:R-:W-:Y:S02]  /*c050*/  USHF.R.U32.HI UR8, URZ, UR17, UR8 ;  /* 0x000000113f087299 */ /* 0x000fe40008011608 */
[----:B------:R-:W-:Y:S02]  /*c060*/  UIADD3 UR12, -UR12, URZ, URZ ;  /* 0x0000003f0c0c7290 */ /* 0x000fe4000fffe13f */
[----:B------:R-:W-:Y:S01]  /*c070*/  USHF.R.U64 UR17, UR15, UR21, UR8 ;  /* 0x000000150f117299 */ /* 0x000fe20008001208 */
[----:B------:R-:W-:Y:S01]  /*c080*/  UMOV UR19, 0x1 ;  /* 0x0000000100137882 */ /* 0x000fe20000000000 */
[----:B------:R-:W-:Y:S01]  /*c090*/  ULDC UR13, c[0x0][0x144] ;  /* 0x00005100000d7ab9 */ /* 0x000fe20000000800 */
[----:B------:R-:W-:Y:S01]  /*c0a0*/  ULDC UR7, c[0x0][0x600] ;  /* 0x0001800000077ab9 */ /* 0x000fe20000000800 */
[----:B------:R-:W-:-:S02]  /*c0b0*/  USHF.L.U32 UR24, UR19, UR21, URZ ;  /* 0x0000001513187299 */ /* 0x000fc4000800063f */
[----:B------:R-:W-:Y:S02]  /*c0c0*/  USHF.R.U32.HI UR8, URZ, UR21, UR8 ;  /* 0x000000153f087299 */ /* 0x000fe40008011608 */
[----:B------:R-:W-:Y:S02]  /*c0d0*/  UIMAD UR21, UR13, UR12, UR6 ;  /* 0x0000000c0d1572a4 */ /* 0x000fe4000f8e0206 */
[----:B------:R-:W-:Y:S02]  /*c0e0*/  UIADD3 UR20, UR7, -0x1, URZ ;  /* 0xffffffff07147890 */ /* 0x000fe4000fffe03f */
[----:B------:R-:W-:Y:S01]  /*c0f0*/  UIADD3 UR19, -UR14, URZ, URZ ;  /* 0x0000003f0e137290 */ /* 0x000fe2000fffe13f */
        /* <DEDUP_REMOVED lines=17> */
.L_x_417:
[----:B------:R-:W-:Y:S01]  /*c210*/  UISETP.NE.AND UP0, UPT, UR39, URZ, UPT ;  /* 0x0000003f2700728c */ /* 0x000fe2000bf05270 */
[----:B------:R-:W-:Y:S01]  /*c220*/  IMAD.MOV.U32 R0, RZ, RZ, 0x1 ;  /* 0x00000001ff007424 */ /* 0x000fe200078e00ff */
[----:B------:R-:W-:Y:S02]  /*c230*/  USHF.R.U64 UR4, UR6, UR22, UR8 ;  /* 0x0000001606047299 */ /* 0x000fe40008001208 */
[----:B------:R-:W-:Y:S02]  /*c240*/  ULOP3.LUT UR40, UR15, UR40, URZ, 0xc0, !UPT ;  /* 0x000000280f287292 */ /* 0x000fe4000f8ec03f */
[----:B------:R-:W-:Y:S02]  /*c250*/  UIADD3 UR5, -UR4, URZ, URZ ;  /* 0x0000003f04057290 */ /* 0x000fe4000fffe13f */
[----:B------:R-:W-:Y:S02]  /*c260*/  UIMAD UR40, UR24, UR4, UR40 ;  /* 0x00000004182872a4 */ /* 0x000fe4000f8e0228 */
[----:B------:R-:W-:-:S02]  /*c270*/  ULOP3.LUT UR16, UR16, UR20, URZ, 0xc0, !UPT ;  /* 0x0000001410107292 */ /* 0x000fc4000f8ec03f */
[----:B------:R-:W-:Y:S02]  /*c280*/  @UP0 UIMAD UR21, UR25, UR19, UR18 ;  /* 0x00000013191502a4 */ /* 0x000fe4000f8e0212 */
[----:B------:R-:W-:-:S03]  /*c290*/  UIMAD UR4, UR5, UR23, UR17 ;  /* 0x00000017050472a4 */ /* 0x000fc6000f8e0211 */
[----:B------:R-:W-:Y:S01]  /*c2a0*/  ULDC UR5, c[0x0][0x610] ;  /* 0x0001840000057ab9 */ /* 0x000fe20000000800 */
[----:B------:R-:W-:Y:S02]  /*c2b0*/  UIMAD UR4, UR4, UR7, UR16 ;  /* 0x00000007040472a4 */ /* 0x000fe4000f8e0210 */
[----:B------:R-:W-:-:S04]  /*c2c0*/  UIMAD UR40, UR40, UR5, UR21 ;  /* 0x00000005282872a4 */ /* 0x000fc8000f8e0215 */
[----:B------:R-:W-:Y:S02]  /*c2d0*/  USEL UR41, UR4, UR40, !UP0 ;  /* 0x0000002804297287 */ /* 0x000fe4000c000000 */
[----:B------:R-:W-:-:S12]  /*c2e0*/  USEL UR40, UR40, UR4, !UP0 ;  /* 0x0000000428287287 */ /* 0x000fd8000c000000 */
.L_x_415:
[----:B------:R-:W-:-:S13]  /*c2f0*/  LOP3.LUT P0, RZ, R0, 0xff, RZ, 0xc0, !PT ;  /* 0x000000ff00ff7812 */ /* 0x000fda000780c0ff */
[----:B------:R-:W-:Y:S05]  /*c300*/  @P0 BRA `(.L_x_418) ;  /* 0xffffff4c00600947 */ /* 0x000fea000383ffff */
[----:B------:R-:W-:Y:S05]  /*c310*/  EXIT ;  /* 0x000000000000794d */ /* 0x000fea0003800000 */
.L_x_3:
[----:B------:R-:W-:Y:S01]  /*c320*/  ULDC.64 UR8, c[0x0][0x650] ;  /* 0x0001940000087ab9 */ /* 0x000fe20000000a00 */
[----:B------:R-:W-:Y:S01]  /*c330*/  PRMT R0, RZ, 0x7610, R0 ;  /* 0x00007610ff007816 */ /* 0x000fe20000000000 */
[----:B------:R-:W-:Y:S01]  /*c340*/  IMAD.MOV.U32 R3, RZ, RZ, -0x1 ;  /* 0xffffffffff037424 */ /* 0x000fe200078e00ff */
[----:B------:R-:W-:Y:S01]  /*c350*/  ISETP.GE.U32.AND P0, PT, R16, UR8, PT ;  /* 0x0000000810007c0c */ /* 0x000fe2000bf06070 */
[----:B------:R-:W-:Y:S02]  /*c360*/  IMAD.MOV.U32 R4, RZ, RZ, -0x1 ;  /* 0xffffffffff047424 */ /* 0x000fe400078e00ff */
[----:B------:R-:W-:Y:S01]  /*c370*/  IMAD.MOV.U32 R11, RZ, RZ, -0x1 ;  /* 0xffffffffff0b7424 */ /* 0x000fe200078e00ff */
[----:B------:R-:W-:-:S13]  /*c380*/  ISETP.GE.U32.AND.EX P0, PT, R17, UR9, PT, P0 ;  /* 0x0000000911007c0c */ /* 0x000fda000bf06100 */
[----:B------:R-:W-:Y:S05]  /*c390*/  @P0 BRA `(.L_x_419) ;  /* 0x00000004008c0947 */ /* 0x000fea0003800000 */
[----:B------:R-:W-:Y:S01]  /*c3a0*/  I2FP.F32.U32 R0, UR4 ;  /* 0x0000000400007c45 */ /* 0x000fe20008201000 */
[----:B0-----:R-:W-:Y:S01]  /*c3b0*/  ULDC.64 UR16, c[0x0][0x628] ;  /* 0x00018a0000107ab9 */ /* 0x001fe20000000a00 */
        /* <DEDUP_REMOVED lines=24> */
.L_x_420:
        /* <DEDUP_REMOVED lines=24> */
[----:B------:R-:W-:Y:S01]  /*c6c0*/  UMOV UR19, 0x1 ;  /* 0x0000000100137882 */ /* 0x000fe20000000000 */
[----:B------:R-:W-:Y:S01]  /*c6d0*/  ULDC UR20, c[0x0][0x608] ;  /* 0x0001820000147ab9 */ /* 0x000fe20000000800 */
[----:B------:R-:W-:Y:S01]  /*c6e0*/  USHF.L.U32 UR26, UR19, UR23, URZ ;  /* 0x00000017131a7299 */ /* 0x000fe2000800063f */
[----:B------:R-:W-:Y:S01]  /*c6f0*/  ISETP.NE.AND.EX P0, PT, RZ, UR9, PT, P0 ;  /* 0x00000009ff007c0c */ /* 0x000fe2000bf05300 */
[----:B------:R-:W-:Y:S02]  /*c700*/  USHF.R.U64 UR19, UR18, UR20, UR11 ;  /* 0x0000001412137299 */ /* 0x000fe4000800120b */
[----:B------:R-:W-:Y:S02]  /*c710*/  USHF.R.U32.HI UR11, URZ, UR20, UR11 ;  /* 0x000000143f0b7299 */ /* 0x000fe4000801160b */
[----:B------:R-:W-:-:S02]  /*c720*/  UIADD3 UR15, -UR15, URZ, URZ ;  /* 0x0000003f0f0f7290 */ /* 0x000fc4000fffe13f */
[----:B------:R-:W-:Y:S01]  /*c730*/  USHF.R.U64 UR20, UR19, UR23, UR11 ;  /* 0x0000001713147299 */ /* 0x000fe2000800120b */
[----:B------:R-:W-:Y:S01]  /*c740*/  ULDC UR16, c[0x0][0x144] ;  /* 0x0000510000107ab9 */ /* 0x000fe20000000800 */
[----:B------:R-:W-:Y:S01]  /*c750*/  ULDC UR6, c[0x0][0x600] ;  /* 0x0001800000067ab9 */ /* 0x000fe20000000800 */
[----:B------:R-:W-:Y:S02]  /*c760*/  USHF.R.U32.HI UR11, URZ, UR23, UR11 ;  /* 0x000000173f0b7299 */ /* 0x000fe4000801160b */
[----:B------:R-:W-:Y:S02]  /*c770*/  UIMAD UR23, UR16, UR15, UR4 ;  /* 0x0000000f101772a4 */ /* 0x000fe4000f8e0204 */
[----:B------:R-:W-:Y:S02]  /*c780*/  UIADD3 UR22, UR6, -0x1, URZ ;  /* 0xffffffff06167890 */ /* 0x000fe4000fffe03f */
[----:B------:R-:W-:Y:S02]  /*c790*/  ULOP3.LUT UR27, URZ, UR13, URZ, 0x33, !UPT ;  /* 0x0000000d3f1b7292 */ /* 0x000fe4000f8e333f */
        /* <DEDUP_REMOVED lines=18> */
.L_x_421:
[----:B------:R-:W-:Y:S01]  /*c8c0*/  UISETP.NE.AND UP0, UPT, UR39, URZ, UPT ;  /* 0x0000003f2700728c */ /* 0x000fe2000bf05270 */
[----:B------:R-:W-:Y:S01]  /*c8d0*/  IMAD.MOV.U32 R0, RZ, RZ, 0x1 ;  /* 0x00000001ff007424 */ /* 0x000fe200078e00ff */
[----:B------:R-:W-:Y:S01]  /*c8e0*/  USHF.R.U64 UR8, UR4, UR24, UR11 ;  /* 0x0000001804087299 */ /* 0x000fe2000800120b */
[----:B------:R-:W-:Y:S01]  /*c8f0*/  IMAD.U32 R11, RZ, RZ, UR5 ;  /* 0x00000005ff0b7e24 */ /* 0x000fe2000f8e00ff */
[----:B------:R-:W-:Y:S02]  /*c900*/  ULOP3.LUT UR4, UR19, UR27, URZ, 0xc0, !UPT ;  /* 0x0000001b13047292 */ /* 0x000fe4000f8ec03f */
[----:B------:R-:W-:Y:S02]  /*c910*/  ULOP3.LUT UR18, UR18, UR22, URZ, 0xc0, !UPT ;  /* 0x0000001612127292 */ /* 0x000fe4000f8ec03f */
[----:B------:R-:W-:-:S03]  /*c920*/  UIMAD UR4, UR26, UR8, UR4 ;  /* 0x000000081a0472a4 */ /* 0x000fc6000f8e0204 */
[----:B------:R-:W-:Y:S02]  /*c930*/  @UP0 UIMAD UR23, UR28, UR21, UR7 ;  /* 0x000000151c1702a4 */ /* 0x000fe4000f8e0207 */
[----:B------:R-:W-:-:S03]  /*c940*/  UIADD3 UR7, -UR8, URZ, URZ ;  /* 0x0000003f08077290 */ /* 0x000fc6000fffe13f */
[----:B------:R-:W-:Y:S01]  /*c950*/  ULDC UR8, c[0x0][0x610] ;  /* 0x0001840000087ab9 */ /* 0x000fe20000000800 */
[----:B------:R-:W-:Y:S02]  /*c960*/  UIMAD UR7, UR7, UR25, UR20 ;  /* 0x00000019070772a4 */ /* 0x000fe4000f8e0214 */
[----:B------:R-:W-:Y:S02]  /*c970*/  UIMAD UR4, UR4, UR8, UR23 ;  /* 0x00000008040472a4 */ /* 0x000fe4000f8e0217 */
[----:B------:R-:W-:-:S04]  /*c980*/  UIMAD UR7, UR7, UR6, UR18 ;  /* 0x00000006070772a4 */ /* 0x000fc8000f8e0212 */
[----:B------:R-:W-:Y:S02]  /*c990*/  USEL UR6, UR7, UR4, !UP0 ;  /* 0x0000000407067287 */ /* 0x000fe4000c000000 */
[----:B------:R-:W-:-:S04]  /*c9a0*/  USEL UR4, UR4, UR7, !UP0 ;  /* 0x0000000704047287 */ /* 0x000fc8000c000000 */
[----:B------:R-:W-:Y:S02]  /*c9b0*/  IMAD.U32 R4, RZ, RZ, UR6 ;  /* 0x00000006ff047e24 */ /* 0x000fe4000f8e00ff */
[----:B------:R-:W-:-:S07]  /*c9c0*/  IMAD.U32 R3, RZ, RZ, UR4 ;  /* 0x00000004ff037e24 */ /* 0x000fce000f8e00ff */
.L_x_419:
[----:B------:R-:W-:-:S08]  /*c9d0*/  NOP ;  /* 0x0000000000007918 */ /* 0x000fd00000000000 */
[----:B------:R-:W1:-:S00]  /*c9e0*/  USETMAXREG.DEALLOC.CTAPOOL 0x28 ;  /* 0x00000028000079c8 */ /* 0x000e4000080e0500 */
[----:B------:R-:W-:-:S13]  /*c9f0*/  ISETP.NE.AND P0, PT, RZ, UR10, PT ;  /* 0x0000000aff007c0c */ /* 0x000fda000bf05270 */
[----:B0-----:R-:W-:Y:S05]  /*ca00*/  @P0 EXIT ;  /* 0x000000000000094d */ /* 0x001fea0003800000 */
[----:B-1----:R-:W-:Y:S01]  /*ca10*/  LOP3.LUT P0, RZ, R0, 0xff, RZ, 0xc0, !PT ;  /* 0x000000ff00ff7812 */ /* 0x002fe2000780c0ff */
[----:B------:R-:W-:Y:S02]  /*ca20*/  IMAD.MOV.U32 R8, RZ, RZ, 0x1 ;  /* 0x00000001ff087424 */ /* 0x000fe400078e00ff */
[----:B------:R-:W-:-:S10]  /*ca30*/  IMAD.MOV.U32 R0, RZ, RZ, RZ ;  /* 0x000000ffff007224 */ /* 0x000fd400078e00ff */
[----:B------:R-:W-:Y:S05]  /*ca40*/  @!P0 BRA `(.L_x_422) ;  /* 0x0000000c007c8947 */ /* 0x000fea0003800000 */
[----:B------:R-:W-:Y:S01]  /*ca50*/  ULDC UR4, c[0x0][0x28c] ;  /* 0x0000a30000047ab9 */ /* 0x000fe20000000800 */
[----:B------:R-:W-:Y:S01]  /*ca60*/  ULDC UR6, c[0x0][0x658] ;  /* 0x0001960000067ab9 */ /* 0x000fe20000000800 */
[----:B------:R-:W-:Y:S01]  /*ca70*/  UMOV UR7, 0xffffffff ;  /* 0xffffffff00077882 */ /* 0x000fe20000000000 */
[----:B------:R-:W-:Y:S01]  /*ca80*/  UIADD3 UR10, UR4, 0xff, URZ ;  /* 0x000000ff040a7890 */ /* 0x000fe2000fffe03f */
[C---:B------:R-:W-:Y:S01]  /*ca90*/  LOP3.LUT P3, RZ, R2.reuse, 0x7f, RZ, 0xc0, !PT ;  /* 0x0000007f02ff7812 */ /* 0x040fe2000786c0ff */
[----:B------:R-:W-:Y:S01]  /*caa0*/  ULDC UR5, c[0x0][0x600] ;  /* 0x0001800000057ab9 */ /* 0x000fe20000000800 */
[----:B------:R-:W-:Y:S01]  /*cab0*/  UMOV UR9, 0x1 ;  /* 0x0000000100097882 */ /* 0x000fe20000000000 */
[----:B------:R-:W-:Y:S01]  /*cac0*/  USHF.L.U32 UR7, UR7, UR6, URZ ;  /* 0x0000000607077299 */ /* 0x000fe2000800063f */
[----:B------:R-:W-:Y:S01]  /*cad0*/  LOP3.LUT P0, RZ, R2, 0x1f, RZ, 0xc0, !PT ;  /* 0x0000001f02ff7812 */ /* 0x000fe2000780c0ff */
[----:B------:R-:W-:Y:S01]  /*cae0*/  UIADD3 UR4, UR5, -0x1, URZ ;  /* 0xffffffff05047890 */ /* 0x000fe2000fffe03f */
[----:B------:R-:W-:Y:S01]  /*caf0*/  BSSY B0, `(.L_x_422) ;  /* 0x00000d4000007945 */ /* 0x000fe20003800000 */
[----:B------:R-:W-:Y:S01]  /*cb00*/  ULDC UR8, c[0x0][0xc] ;  /* 0x0000030000087ab9 */ /* 0x000fe20000000800 */
[----:B------:R-:W-:Y:S01]  /*cb10*/  USHF.L.U32 UR5, UR9, UR6, URZ ;  /* 0x0000000609057299 */ /* 0x000fe2000800063f */
[----:B------:R-:W-:Y:S01]  /*cb20*/  PLOP3.LUT P0, PT, P0, P3, PT, 0x8a, 0x0 ;  /* 0x000000000000781c */ /* 0x000fe20000707172 */
[----:B------:R-:W-:Y:S01]  /*cb30*/  USHF.R.S32.HI UR11, URZ, 0x1f, UR10 ;  /* 0x0000001f3f0b7899 */ /* 0x000fe2000801140a */
[----:B------:R-:W-:Y:S01]  /*cb40*/  IMAD.MOV.U32 R9, RZ, RZ, 0x1 ;  /* 0x00000001ff097424 */ /* 0x000fe200078e00ff */
[----:B------:R-:W-:Y:S01]  /*cb50*/  ULDC UR9, c[0x0][0x10] ;  /* 0x0000040000097ab9 */ /* 0x000fe20000000800 */
[----:B------:R-:W-:Y:S01]  /*cb60*/  ULOP3.LUT UR6, URZ, UR7, URZ, 0x33, !UPT ;  /* 0x000000073f067292 */ /* 0x000fe2000f8e333f */
[----:B------:R-:W-:Y:S01]  /*cb70*/  IMAD.MOV.U32 R8, RZ, RZ, 0x1 ;  /* 0x00000001ff087424 */ /* 0x000fe200078e00ff */
[----:B------:R-:W-:Y:S01]  /*cb80*/  UIMAD.WIDE.U32 UR8, UR8, UR9, URZ ;  /* 0x00000009080872a5 */ /* 0x000fe2000f8e003f */
[----:B------:R-:W-:Y:S01]  /*cb90*/  IMAD.MOV.U32 R0, RZ, RZ, RZ ;  /* 0x000000ffff007224 */ /* 0x000fe200078e00ff */
[----:B------:R-:W-:Y:S01]  /*cba0*/  ULEA.HI UR11, UR11, UR10, URZ, 0x8 ;  /* 0x0000000a0b0b7291 */ /* 0x000fe2000f8f403f */
[----:B------:R-:W-:Y:S01]  /*cbb0*/  ULDC UR7, c[0x0][0x14] ;  /* 0x0000050000077ab9 */ /* 0x000fe20000000800 */
[----:B------:R-:W-:-:S02]  /*cbc0*/  ULOP3.LUT UR21, UR38, 0x2, URZ, 0xfc, !UPT ;  /* 0x0000000226157892 */ /* 0x000fc4000f8efc3f */
[----:B------:R-:W-:Y:S02]  /*cbd0*/  UIMAD.WIDE.U32 UR30, UR8, UR7, URZ ;  /* 0x00000007081e72a5 */ /* 0x000fe4000f8e003f */
[----:B------:R-:W-:Y:S02]  /*cbe0*/  UIMAD UR13, UR9, UR7, URZ ;  /* 0x00000007090d72a4 */ /* 0x000fe4000f8e023f */
[----:B------:R-:W-:Y:S02]  /*cbf0*/  USHF.R.S32.HI UR7, URZ, 0x8, UR11 ;  /* 0x000000083f077899 */ /* 0x000fe4000801140b */
[----:B------:R-:W-:Y:S02]  /*cc00*/  UIADD3 UR13, UR31, UR13, URZ ;  /* 0x0000000d1f0d7290 */ /* 0x000fe4000fffe03f */
[----:B------:R-:W-:Y:S01]  /*cc10*/  UIADD3 UR29, UR7, 0x1, URZ ;  /* 0x00000001071d7890 */ /* 0x000fe2000fffe03f */
[----:B------:R-:W-:-:S11]  /*cc20*/  ULDC.64 UR40, c[0x0][0x198] ;  /* 0x0000660000287ab9 */ /* 0x000fd60000000a00 */
.L_x_434:
[----:B------:R-:W-:-:S03]  /*cc30*/  UMOV UR8, 0xffffffff ;  /* 0xffffffff00087882 */ /* 0x000fc60000000000 */
[----:B------:R-:W-:Y:S05]  /*cc40*/  BRA.DIV UR8, `(.L_x_423) ;  /* 0x0000000e08a07947 */ /* 0x000fea000b800000 */
[----:B------:R-:W-:-:S13]  /*cc50*/  ELECT P6, URZ, PT ;  /* 0x00000000003f782f */ /* 0x000fda00038c0000 */
.L_x_443:
[----:B------:R-:W0:Y:S01]  /*cc60*/  LDC R2, c[0x0][0x28c] ;  /* 0x0000a300ff027b82 */ /* 0x000e220000000800 */
[----:B------:R-:W-:Y:S01]  /*cc70*/  BSSY B1, `(.L_x_424) ;  /* 0x0000044000017945 */ /* 0x000fe20003800000 */
[----:B0-----:R-:W-:-:S13]  /*cc80*/  ISETP.LT.OR P6, PT, R2, 0x1, !P6 ;  /* 0x000000010200780c */ /* 0x001fda00077c1670 */
[----:B------:R-:W-:Y:S05]  /*cc90*/  @P6 BRA `(.L_x_425) ;  /* 0x0000000400046947 */ /* 0x000fea0003800000 */
[----:B------:R-:W-:Y:S02]  /*cca0*/  IMAD.SHL.U32 R6, R3, 0x100, RZ ;  /* 0x0000010003067824 */ /* 0x000fe400078e00ff */
[----:B------:R-:W-:Y:S02]  /*ccb0*/  IMAD R7, R4, 0xc0, RZ ;  /* 0x000000c004077824 */ /* 0x000fe400078e02ff */
[----:B------:R-:W-:Y:S02]  /*ccc0*/  IMAD.MOV.U32 R12, RZ, RZ, RZ ;  /* 0x000000ffff0c7224 */ /* 0x000fe400078e00ff */
[----:B------:R-:W-:Y:S02]  /*ccd0*/  IMAD.U32 R14, RZ, RZ, UR29 ;  /* 0x0000001dff0e7e24 */ /* 0x000fe4000f8e00ff */
[----:B------:R-:W-:Y:S02]  /*cce0*/  IMAD.MOV.U32 R2, RZ, RZ, R8 ;  /* 0x000000ffff027224 */ /* 0x000fe400078e0008 */
[----:B------:R-:W-:-:S07]  /*ccf0*/  IMAD.MOV.U32 R3, RZ, RZ, R0 ;  /* 0x000000ffff037224 */ /* 0x000fce00078e0000 */
.L_x_429:
[----:B------:R-:W0:Y:S01]  /*cd00*/  S2R R5, SR_CgaCtaId ;  /* 0x0000000000057919 */ /* 0x000e220000008800 */
[----:B------:R-:W-:-:S04]  /*cd10*/  MOV R4, 0x400 ;  /* 0x0000040000047802 */ /* 0x000fc80000000f00 */
[----:B0-----:R-:W-:Y:S02]  /*cd20*/  LEA R10, R5, R4, 0x18 ;  /* 0x00000004050a7211 */ /* 0x001fe400078ec0ff */
[----:B------:R-:W-:Y:S01]  /*cd30*/  SHF.L.U32 R4, R2, 0x1f, RZ ;  /* 0x0000001f02047819 */ /* 0x000fe200000006ff */
[----:B------:R-:W0:Y:S02]  /*cd40*/  @!P3 LDC R5, c[0x0][0x500] ;  /* 0x00014000ff05bb82 */ /* 0x000e240000000800 */
[----:B------:R-:W-:-:S04]  /*cd50*/  IMAD R13, R3, 0x8, R10 ;  /* 0x00000008030d7824 */ /* 0x000fc800078e020a */
[----:B------:R-:W1:Y:S02]  /*cd60*/  SYNCS.PHASECHK.TRANS64.TRYWAIT P1, [R13+URZ+0x10], R4 ;  /* 0x000010040d0075a7 */ /* 0x000e64000802017f */
[----:B-1----:R-:W-:Y:S05]  /*cd70*/  @!P1 BRA `(.L_x_426) ;  /* 0x0000000c00749947 */ /* 0x002fea0003800000 */
.L_x_444:
[----:B------:R-:W-:Y:S01]  /*cd80*/  UPRMT UR8, UR21, 0x9910, URZ ;  /* 0x0000991015087896 */ /* 0x000fe2000800003f */
[----:B0-----:R0:W-:Y:S03]  /*cd90*/  @!P3 SYNCS.ARRIVE.TRANS64 RZ, [R13+URZ], R5 ;  /* 0x000000050dffb9a7 */ /* 0x0011e6000800003f */
[----:B------:R-:W-:-:S06]  /*cda0*/  UISETP.NE.AND UP0, UPT, UR8, 0x2, UPT ;  /* 0x000000020800788c */ /* 0x000fcc000bf05270 */
[----:B------:R-:W-:-:S13]  /*cdb0*/  PLOP3.LUT P1, PT, PT, PT, UP0, 0x80, 0x0 ;  /* 0x000000000000781c */ /* 0x000fda0003f2f008 */
[----:B0-----:R-:W-:Y:S05]  /*cdc0*/  @P1 BRA `(.L_x_427) ;  /* 0x0000000000041947 */ /* 0x001fea0003800000 */
[----:B------:R-:W-:Y:S01]  /*cdd0*/  BPT.TRAP 0x1 ;  /* 0x000000040000795c */ /* 0x000fe20000300000 */
.L_x_427:
[----:B------:R-:W-:Y:S05]  /*cde0*/  @P0 BRA `(.L_x_428) ;  /* 0x0000000000040947 */ /* 0x000fea0003800000 */
[----:B------:R-:W-:Y:S01]  /*cdf0*/  BPT.TRAP 0x1 ;  /* 0x000000040000795c */ /* 0x000fe20000300000 */
.L_x_428:
[C-C-:B-1----:R-:W-:Y:S01]  /*ce00*/  IMAD R4, R3.reuse, 0x10000, R10.reuse ;  /* 0x0001000003047824 */ /* 0x142fe200078e020a */
[----:B------:R-:W-:Y:S01]  /*ce10*/  R2UR UR34, R12 ;  /* 0x000000000c2272ca */ /* 0x000fe200000e0000 */
[----:B------:R-:W-:Y:S01]  /*ce20*/  IMAD R10, R3, 0xc000, R10 ;  /* 0x0000c000030a7824 */ /* 0x000fe200078e020a */
[----:B------:R-:W-:Y:S01]  /*ce30*/  R2UR UR33, R13 ;  /* 0x000000000d2172ca */ /* 0x000fe200000e0000 */
[----:B------:R-:W-:Y:S01]  /*ce40*/  VIADD R14, R14, 0xffffffff ;  /* 0xffffffff0e0e7836 */ /* 0x000fe20000000000 */
[----:B------:R-:W-:Y:S01]  /*ce50*/  R2UR UR24, R4 ;  /* 0x00000000041872ca */ /* 0x000fe200000e0000 */
[----:B------:R-:W-:Y:S01]  /*ce60*/  UIADD3 UR14, UP0, UR40, 0xf0, URZ ;  /* 0x000000f0280e7890 */ /* 0x000fe2000ff1e03f */
[----:B------:R-:W-:Y:S01]  /*ce70*/  R2UR UR8, R10 ;  /* 0x000000000a0872ca */ /* 0x000fe200000e0000 */
[----:B------:R-:W-:Y:S01]  /*ce80*/  UIADD3 UR42, UP1, UR40, 0x1f0, URZ ;  /* 0x000001f0282a7890 */ /* 0x000fe2000ff3e03f */
[----:B------:R-:W-:Y:S01]  /*ce90*/  R2UR UR36, R11 ;  /* 0x000000000b2472ca */ /* 0x000fe200000e0000 */
[----:B------:R-:W-:Y:S01]  /*cea0*/  UIADD3.X UR15, URZ, UR41, URZ, UP0, !UPT ;  /* 0x000000293f0f7290 */ /* 0x000fe200087fe43f */
[----:B------:R-:W-:Y:S01]  /*ceb0*/  R2UR UR35, R6 ;  /* 0x00000000062372ca */ /* 0x000fe200000e0000 */
[----:B------:R-:W-:Y:S01]  /*cec0*/  UIADD3.X UR43, URZ, UR41, URZ, UP1, !UPT ;  /* 0x000000293f2b7290 */ /* 0x000fe20008ffe43f */
[----:B------:R-:W-:Y:S01]  /*ced0*/  R2UR UR19, R7 ;  /* 0x00000000071372ca */ /* 0x000fe200000e0000 */
[----:B------:R-:W-:Y:S01]  /*cee0*/  UIADD3 UR26, UR34, 0x80, URZ ;  /* 0x00000080221a7890 */ /* 0x000fe2000fffe03f */
[----:B------:R-:W-:Y:S01]  /*cef0*/  ISETP.GT.AND P2, PT, R14, 0x1, PT ;  /* 0x000000010e00780c */ /* 0x000fe20003f44270 */
[----:B------:R-:W-:Y:S01]  /*cf00*/  VIADD R3, R3, 0x1 ;  /* 0x0000000103037836 */ /* 0x000fe20000000000 */
[----:B------:R-:W-:Y:S01]  /*cf10*/  UMOV UR22, 0x0 ;  /* 0x0000000000167882 */ /* 0x000fe20000000000 */
[----:B------:R-:W-:Y:S01]  /*cf20*/  UIADD3 UR32, UR24, 0x100, URZ ;  /* 0x0000010018207890 */ /* 0x000fe2000fffe03f */
[----:B------:R-:W-:Y:S01]  /*cf30*/  VIADD R12, R12, 0x100 ;  /* 0x000001000c0c7836 */ /* 0x000fe20000000000 */
[----:B------:R-:W-:Y:S01]  /*cf40*/  UIADD3 UR24, UR24, 0x8100, URZ ;  /* 0x0000810018187890 */ /* 0x000fe2000fffe03f */
[----:B------:R-:W-:Y:S01]  /*cf50*/  ISETP.NE.AND P1, PT, R3, 0x2, PT ;  /* 0x000000020300780c */ /* 0x000fe20003f25270 */
[----:B------:R-:W-:-:S02]  /*cf60*/  UIADD3 UR16, UR8, 0x20100, URZ ;  /* 0x0002010008107890 */ /* 0x000fc4000fffe03f */
[----:B------:R-:W-:Y:S01]  /*cf70*/  UIADD3 UR8, UR8, 0x26100, URZ ;  /* 0x0002610008087890 */ /* 0x000fe2000fffe03f */
[----:B------:R-:W-:Y:S01]  /*cf80*/  SEL R5, RZ, 0x1, P1 ;  /* 0x00000001ff057807 */ /* 0x000fe20000800000 */
[----:B------:R-:W-:Y:S01]  /*cf90*/  UMOV UR23, 0x10000000 ;  /* 0x1000000000177882 */ /* 0x000fe20000000000 */
[----:B------:R-:W-:Y:S01]  /*cfa0*/  UMOV UR25, UR33 ;  /* 0x0000002100197c82 */ /* 0x000fe20008000000 */
[----:B------:R-:W-:Y:S01]  /*cfb0*/  UMOV UR28, UR36 ;  /* 0x00000024001c7c82 */ /* 0x000fe20008000000 */
[----:B------:R-:W-:Y:S01]  /*cfc0*/  UMOV UR27, UR35 ;  /* 0x00000023001b7c82 */ /* 0x000fe20008000000 */
[----:B------:R-:W-:Y:S01]  /*cfd0*/  UMOV UR17, UR33 ;  /* 0x0000002100117c82 */ /* 0x000fe20008000000 */
[----:B------:R-:W-:Y:S01]  /*cfe0*/  UMOV UR18, UR34 ;  /* 0x0000002200127c82 */ /* 0x000fe20008000000 */
[----:B------:R-:W-:Y:S01]  /*cff0*/  UMOV UR20, UR36 ;  /* 0x0000002400147c82 */ /* 0x000fe20008000000 */
[----:B------:R0:W-:Y:S01]  /*d000*/  UTMALDG.3D [UR32], [UR14], desc[UR22] ;  /* 0x000016200e0075b4 */ /* 0x0001e20008011000 */
[----:B------:R-:W-:Y:S01]  /*d010*/  UMOV UR9, UR33 ;  /* 0x0000002100097c82 */ /* 0x000fe20008000000 */
[----:B------:R-:W-:Y:S01]  /*d020*/  UMOV UR11, UR19 ;  /* 0x00000013000b7c82 */ /* 0x000fe20008000000 */
[----:B------:R-:W-:Y:S01]  /*d030*/  UMOV UR12, UR36 ;  /* 0x00000024000c7c82 */ /* 0x000fe20008000000 */
[----:B------:R-:W-:Y:S01]  /*d040*/  UMOV UR10, UR26 ;  /* 0x0000001a000a7c82 */ /* 0x000fe20008000000 */
[----:B------:R-:W-:-:S02]  /*d050*/  LOP3.LUT R2, R2, R5, RZ, 0x3c, !PT ;  /* 0x0000000502027212 */ /* 0x000fc400078e3cff */
[----:B------:R-:W-:Y:S01]  /*d060*/  SEL R3, R3, RZ, P1 ;  /* 0x000000ff03037207 */ /* 0x000fe20000800000 */
[----:B------:R0:W-:Y:S01]  /*d070*/  UTMALDG.3D [UR24], [UR14], desc[UR22] ;  /* 0x000016180e0075b4 */ /* 0x0001e20008011000 */
[----:B------:R0:W-:Y:S01]  /*d080*/  UTMALDG.3D [UR16], [UR42], desc[UR22] ;  /* 0x000016102a0075b4 */ /* 0x0001e20008011000 */
[----:B------:R0:W-:Y:S02]  /*d090*/  UTMALDG.3D [UR8], [UR42], desc[UR22] ;  /* 0x000016082a0075b4 */ /* 0x0001e40008011000 */
[----:B0-----:R-:W-:Y:S05]  /*d0a0*/  @P2 BRA `(.L_x_429) ;  /* 0xfffffffc00142947 */ /* 0x001fea000383ffff */
.L_x_425:
[----:B------:R-:W-:Y:S05]  /*d0b0*/  BSYNC B1 ;  /* 0x0000000000017941 */ /* 0x000fea0003800000 */
.L_x_424:
[----:B------:R-:W-:Y:S01]  /*d0c0*/  LOP3.LUT P4, RZ, R9, 0xff, RZ, 0xc0, !PT ;  /* 0x000000ff09ff7812 */ /* 0x000fe2000788c0ff */
[----:B------:R-:W-:Y:S01]  /*d0d0*/  VIADD R0, R0, UR7 ;  /* 0x0000000700007c36 */ /* 0x000fe20008000000 */
[----:B------:R-:W-:Y:S01]  /*d0e0*/  ULDC.64 UR8, c[0x0][0x650] ;  /* 0x0001940000087ab9 */ /* 0x000fe20000000a00 */
[----:B------:R-:W-:Y:S01]  /*d0f0*/  IMAD.U32 R5, RZ, RZ, UR7 ;  /* 0x00000007ff057e24 */ /* 0x000fe2000f8e00ff */
[----:B------:R-:W-:Y:S01]  /*d100*/  BSSY B1, `(.L_x_430) ;  /* 0x0000070000017945 */ /* 0x000fe20003800000 */
[----:B------:R-:W-:Y:S01]  /*d110*/  IMAD.MOV.U32 R11, RZ, RZ, -0x1 ;  /* 0xffffffffff0b7424 */ /* 0x000fe200078e00ff */
[----:B------:R-:W-:Y:S02]  /*d120*/  ISETP.GT.U32.AND P1, PT, R0, 0x1, PT ;  /* 0x000000010000780c */ /* 0x000fe40003f24070 */
[----:B------:R-:W-:Y:S02]  /*d130*/  SHF.R.U32.HI R2, RZ, 0x1, R0 ;  /* 0x00000001ff027819 */ /* 0x000fe40000011600 */
[----:B------:R-:W-:-:S02]  /*d140*/  ISETP.LT.U32.AND P1, PT, R5, 0x2, P1 ;  /* 0x000000020500780c */ /* 0x000fc40000f21070 */
[----:B------:R-:W-:Y:S01]  /*d150*/  LOP3.LUT R2, R2, 0x1, RZ, 0xc0, !PT ;  /* 0x0000000102027812 */ /* 0x000fe200078ec0ff */
[----:B------:R-:W0:Y:S01]  /*d160*/  @P4 S2R R4, SR_CgaCtaId ;  /* 0x0000000000044919 */ /* 0x000e220000008800 */
[----:B------:R-:W-:Y:S02]  /*d170*/  @P4 MOV R3, 0x400 ;  /* 0x0000040000034802 */ /* 0x000fe40000000f00 */
[----:B------:R-:W-:Y:S01]  /*d180*/  ISETP.NE.U32.AND P2, PT, R2, 0x1, PT ;  /* 0x000000010200780c */ /* 0x000fe20003f45070 */
[----:B------:R-:W-:Y:S01]  /*d190*/  IMAD.U32 R2, RZ, RZ, UR7 ;  /* 0x00000007ff027e24 */ /* 0x000fe2000f8e00ff */
[----:B------:R-:W-:Y:S02]  /*d1a0*/  LOP3.LUT R0, R0, 0x1, RZ, 0xc0, !PT ;  /* 0x0000000100007812 */ /* 0x000fe400078ec0ff */
[----:B------:R-:W-:Y:S02]  /*d1b0*/  PRMT R9, RZ, 0x7610, R9 ;  /* 0x00007610ff097816 */ /* 0x000fe40000000009 */
[----:B------:R-:W-:-:S04]  /*d1c0*/  ISETP.GT.U32.AND P2, PT, R2, 0x1, !P2 ;  /* 0x000000010200780c */ /* 0x000fc80005744070 */
[----:B------:R-:W-:Y:S02]  /*d1d0*/  SEL R2, RZ, 0x1, !P2 ;  /* 0x00000001ff027807 */ /* 0x000fe40005000000 */
[----:B0-----:R-:W-:Y:S01]  /*d1e0*/  @P4 LEA R3, R4, R3, 0x18 ;  /* 0x0000000304034211 */ /* 0x001fe200078ec0ff */
[----:B------:R-:W-:-:S03]  /*d1f0*/  IMAD.MOV.U32 R4, RZ, RZ, -0x1 ;  /* 0xffffffffff047424 */ /* 0x000fc600078e00ff */
[----:B------:R0:W-:Y:S01]  /*d200*/  @P4 SYNCS.ARRIVE.TRANS64.A1T0 RZ, [R3+URZ+0x38], RZ ;  /* 0x000038ff03ff49a7 */ /* 0x0001e2000810003f */
[----:B------:R-:W-:-:S04]  /*d210*/  IADD3 R16, P4, R16, UR30, RZ ;  /* 0x0000001e10107c10 */ /* 0x000fc8000ff9e0ff */
[----:B------:R-:W-:Y:S02]  /*d220*/  IADD3.X R17, R17, UR13, RZ, P4, !PT ;  /* 0x0000000d11117c10 */ /* 0x000fe4000a7fe4ff */
[----:B------:R-:W-:Y:S02]  /*d230*/  ISETP.GE.U32.AND P4, PT, R16, UR8, PT ;  /* 0x0000000810007c0c */ /* 0x000fe4000bf86070 */
[----:B0-----:R-:W-:Y:S02]  /*d240*/  SEL R3, RZ, 0x1, !P1 ;  /* 0x00000001ff037807 */ /* 0x001fe40004800000 */
[----:B------:R-:W-:Y:S02]  /*d250*/  ISETP.GE.U32.AND.EX P1, PT, R17, UR9, PT, P4 ;  /* 0x0000000911007c0c */ /* 0x000fe4000bf26140 */
[----:B------:R-:W-:Y:S01]  /*d260*/  LOP3.LUT R8, R2, R8, R3, 0x96, !PT ;  /* 0x0000000802087212 */ /* 0x000fe200078e9603 */
[----:B------:R-:W-:Y:S01]  /*d270*/  IMAD.MOV.U32 R3, RZ, RZ, -0x1 ;  /* 0xffffffffff037424 */ /* 0x000fe200078e00ff */
[----:B------:R-:W-:-:S09]  /*d280*/  PRMT R2, RZ, 0x7610, R2 ;  /* 0x00007610ff027816 */ /* 0x000fd20000000002 */
[----:B------:R-:W-:Y:S05]  /*d290*/  @P1 BRA `(.L_x_431) ;  /* 0x0000000400581947 */ /* 0x000fea0003800000 */
[----:B------:R-:W-:Y:S01]  /*d2a0*/  ULDC.64 UR8, c[0x0][0x628] ;  /* 0x00018a0000087ab9 */ /* 0x000fe20000000a00 */
[----:B------:R-:W0:Y:S01]  /*d2b0*/  S2R R12, SR_CTAID.X ;  /* 0x00000000000c7919 */ /* 0x000e220000002500 */
[----:B------:R-:W-:Y:S01]  /*d2c0*/  ISETP.NE.U32.AND P1, PT, RZ, UR8, PT ;  /* 0x00000008ff007c0c */ /* 0x000fe2000bf25070 */
[----:B------:R-:W-:Y:S01]  /*d2d0*/  ULDC UR11, c[0x0][0x630] ;  /* 0x00018c00000b7ab9 */ /* 0x000fe20000000800 */
[----:B------:R-:W-:Y:S01]  /*d2e0*/  IMAD.MOV.U32 R2, RZ, RZ, R16 ;  /* 0x000000ffff027224 */ /* 0x000fe200078e0010 */
[----:B------:R-:W1:Y:S01]  /*d2f0*/  S2R R10, SR_CTAID.Y ;  /* 0x00000000000a7919 */ /* 0x000e620000002600 */
[----:B------:R-:W-:Y:S01]  /*d300*/  ISETP.NE.AND.EX P1, PT, RZ, UR9, PT, P1 ;  /* 0x00000009ff007c0c */ /* 0x000fe2000bf25310 */
[----:B------:R-:W-:-:S12]  /*d310*/  IMAD.MOV.U32 R3, RZ, RZ, R17 ;  /* 0x000000ffff037224 */ /* 0x000fd800078e0011 */
[----:B------:R-:W-:Y:S05]  /*d320*/  @!P1 BRA `(.L_x_432) ;  /* 0x0000000000289947 */ /* 0x000fea0003800000 */
[----:B------:R-:W-:Y:S02]  /*d330*/  ULDC UR10, c[0x0][0x634] ;  /* 0x00018d00000a7ab9 */ /* 0x000fe40000000800 */
[----:B------:R-:W-:-:S05]  /*d340*/  IADD3 R7, P1, R16, UR10, RZ ;  /* 0x0000000a10077c10 */ /* 0x000fca000ff3e0ff */
[----:B------:R-:W-:-:S04]  /*d350*/  IMAD.X R11, RZ, RZ, R17, P1 ;  /* 0x000000ffff0b7224 */ /* 0x000fc800008e0611 */
[----:B------:R-:W-:-:S04]  /*d360*/  IMAD.WIDE.U32 R4, R11, UR8, RZ ;  /* 0x000000080b047c25 */ /* 0x000fc8000f8e00ff */
[----:B------:R-:W-:-:S04]  /*d370*/  IMAD.WIDE.U32 R4, P1, R7, UR9, R4 ;  /* 0x0000000907047c25 */ /* 0x000fc8000f820004 */
[----:B------:R-:W-:-:S04]  /*d380*/  IMAD.WIDE.U32 R6, R7, UR8, RZ ;  /* 0x0000000807067c25 */ /* 0x000fc8000f8e00ff */
[----:B------:R-:W-:Y:S01]  /*d390*/  IMAD.X R3, RZ, RZ, RZ, P1 ;  /* 0x000000ffff037224 */ /* 0x000fe200008e06ff */
[----:B------:R-:W-:Y:S01]  /*d3a0*/  IADD3 RZ, P1, R7, R4, RZ ;  /* 0x0000000407ff7210 */ /* 0x000fe20007f3e0ff */
[----:B------:R-:W-:-:S04]  /*d3b0*/  IMAD.MOV.U32 R2, RZ, RZ, R5 ;  /* 0x000000ffff027224 */ /* 0x000fc800078e0005 */
[----:B------:R-:W-:-:S08]  /*d3c0*/  IMAD.WIDE.U32.X R2, R11, UR9, R2, P1 ;  /* 0x000000090b027c25 */ /* 0x000fd000088e0402 */
.L_x_432:
[--C-:B------:R-:W-:Y:S01]  /*d3d0*/  SHF.R.U64 R11, R2, UR11, R3.reuse ;  /* 0x0000000b020b7c19 */ /* 0x100fe20008001203 */
[----:B------:R-:W-:Y:S01]  /*d3e0*/  ULDC.64 UR8, c[0x0][0x620] ;  /* 0x0001880000087ab9 */ /* 0x000fe20000000a00 */
[----:B------:R-:W-:Y:S01]  /*d3f0*/  SHF.R.U32.HI R2, RZ, UR11, R3 ;  /* 0x0000000bff027c19 */ /* 0x000fe20008011603 */
[----:B------:R-:W2:Y:S01]  /*d400*/  LDC R7, c[0x0][0x144] ;  /* 0x00005100ff077b82 */ /* 0x000ea20000000800 */
[----:B------:R-:W-:Y:S01]  /*d410*/  IADD3 R5, P1, RZ, -R11, RZ ;  /* 0x8000000bff057210 */ /* 0x000fe20007f3e0ff */
[----:B------:R-:W-:Y:S01]  /*d420*/  ULDC.64 UR14, c[0x0][0x640] ;  /* 0x00019000000e7ab9 */ /* 0x000fe20000000a00 */
[----:B------:R-:W-:Y:S01]  /*d430*/  ULDC UR10, c[0x0][0x608] ;  /* 0x00018200000a7ab9 */ /* 0x000fe20000000800 */
[----:B------:R-:W-:Y:S02]  /*d440*/  UISETP.NE.AND UP0, UPT, UR39, URZ, UPT ;  /* 0x0000003f2700728c */ /* 0x000fe4000bf05270 */
[----:B------:R-:W-:Y:S01]  /*d450*/  IMAD.X R2, RZ, RZ, ~R2, P1 ;  /* 0x000000ffff027224 */ /* 0x000fe200008e0e02 */
[----:B------:R-:W-:Y:S01]  /*d460*/  ISETP.NE.U32.AND P1, PT, RZ, UR14, PT ;  /* 0x0000000eff007c0c */ /* 0x000fe2000bf25070 */
[----:B------:R-:W3:Y:S02]  /*d470*/  LDC R15, c[0x0][0x148] ;  /* 0x00005200ff0f7b82 */ /* 0x000ee40000000800 */
[----:B------:R-:W-:Y:S01]  /*d480*/  IMAD R4, R2, UR8, RZ ;  /* 0x0000000802047c24 */ /* 0x000fe2000f8e02ff */
[----:B------:R-:W-:Y:S01]  /*d490*/  ISETP.NE.AND.EX P1, PT, RZ, UR15, PT, P1 ;  /* 0x0000000fff007c0c */ /* 0x000fe2000bf25310 */
[----:B------:R-:W-:Y:S01]  /*d4a0*/  IMAD.WIDE.U32 R2, R5, UR8, R16 ;  /* 0x0000000805027c25 */ /* 0x000fe2000f8e0010 */
[----:B------:R-:W-:Y:S01]  /*d4b0*/  ULDC UR8, c[0x0][0x150] ;  /* 0x0000540000087ab9 */ /* 0x000fe20000000800 */
[----:B------:R-:W-:-:S02]  /*d4c0*/  PLOP3.LUT P2, PT, PT, PT, UP0, 0x80, 0x0 ;  /* 0x000000000000781c */ /* 0x000fc40003f4f008 */
[----:B------:R-:W-:Y:S01]  /*d4d0*/  IMAD R5, R5, UR9, R4 ;  /* 0x0000000905057c24 */ /* 0x000fe2000f8e0204 */
[----:B0-----:R-:W-:Y:S01]  /*d4e0*/  I2FP.F32.U32 R4, R12 ;  /* 0x0000000c00047245 */ /* 0x001fe20000201000 */
[----:B------:R-:W-:Y:S02]  /*d4f0*/  ULDC UR9, c[0x0][0x154] ;  /* 0x0000550000097ab9 */ /* 0x000fe40000000800 */
[----:B------:R-:W-:Y:S02]  /*d500*/  IMAD.IADD R3, R3, 0x1, R5 ;  /* 0x0000000103037824 */ /* 0x000fe400078e0205 */
[----:B------:R-:W-:Y:S01]  /*d510*/  FMUL R4, R4, UR8 ;  /* 0x0000000804047c20 */ /* 0x000fe20008400000 */
[----:B------:R-:W-:Y:S02]  /*d520*/  ULDC UR8, c[0x0][0x618] ;  /* 0x0001860000087ab9 */ /* 0x000fe40000000800 */
[--C-:B------:R-:W-:Y:S02]  /*d530*/  SHF.R.U64 R13, R2, UR8, R3.reuse ;  /* 0x00000008020d7c19 */ /* 0x100fe40008001203 */
[----:B-1----:R-:W-:Y:S01]  /*d540*/  I2FP.F32.U32 R2, R10 ;  /* 0x0000000a00027245 */ /* 0x002fe20000201000 */
[----:B------:R-:W0:Y:S04]  /*d550*/  F2I.U32.TRUNC.NTZ R4, R4 ;  /* 0x0000000400047305 */ /* 0x000e28000020f000 */
[----:B------:R-:W-:Y:S01]  /*d560*/  FMUL R5, R2, UR9 ;  /* 0x0000000902057c20 */ /* 0x000fe20008400000 */
[----:B------:R-:W-:Y:S01]  /*d570*/  SHF.R.U32.HI R2, RZ, UR8, R3 ;  /* 0x00000008ff027c19 */ /* 0x000fe20008011603 */
[----:B------:R-:W-:-:S02]  /*d580*/  ULDC UR8, c[0x0][0x658] ;  /* 0x0001960000087ab9 */ /* 0x000fc40000000800 */
[----:B------:R1:W4:Y:S01]  /*d590*/  F2I.U32.TRUNC.NTZ R20, R5 ;  /* 0x0000000500147305 */ /* 0x000322000020f000 */
[--C-:B------:R-:W-:Y:S02]  /*d5a0*/  SHF.R.U64 R18, R13, UR10, R2.reuse ;  /* 0x0000000a0d127c19 */ /* 0x100fe40008001202 */
[----:B------:R-:W-:-:S04]  /*d5b0*/  SHF.R.U32.HI R3, RZ, UR10, R2 ;  /* 0x0000000aff037c19 */ /* 0x000fc80008011602 */
[--C-:B------:R-:W-:Y:S01]  /*d5c0*/  SHF.R.U64 R14, R18, UR8, R3.reuse ;  /* 0x00000008120e7c19 */ /* 0x100fe20008001203 */
[----:B0-----:R-:W-:Y:S01]  /*d5d0*/  IMAD.MOV R4, RZ, RZ, -R4 ;  /* 0x000000ffff047224 */ /* 0x001fe200078e0a04 */
[----:B------:R-:W-:-:S03]  /*d5e0*/  SHF.R.U32.HI R3, RZ, UR8, R3 ;  /* 0x00000008ff037c19 */ /* 0x000fc60008011603 */
[----:B--2---:R-:W-:Y:S02]  /*d5f0*/  IMAD R12, R7, R4, R12 ;  /* 0x00000004070c7224 */ /* 0x004fe400078e020c */
[----:B------:R-:W-:Y:S01]  /*d600*/  IMAD.MOV.U32 R2, RZ, RZ, R14 ;  /* 0x000000ffff027224 */ /* 0x000fe200078e000e */
[----:B-1--4-:R-:W-:Y:S06]  /*d610*/  @!P1 BRA `(.L_x_433) ;  /* 0x0000000000289947 */ /* 0x012fec0003800000 */
        /* <DEDUP_REMOVED lines=10> */
.L_x_433:
[----:B------:R-:W-:Y:S01]  /*d6c0*/  ULDC UR8, c[0x0][0x648] ;  /* 0x0001920000087ab9 */ /* 0x000fe20000000800 */
[----:B------:R-:W-:Y:S01]  /*d6d0*/  IMAD.MOV R20, RZ, RZ, -R20 ;  /* 0x000000ffff147224 */ /* 0x000fe200078e0a14 */
[----:B------:R-:W-:Y:S01]  /*d6e0*/  SHF.R.U64 R3, R2, UR8, R3 ;  /* 0x0000000802037c19 */ /* 0x000fe20008001203 */
[----:B------:R-:W-:Y:S01]  /*d6f0*/  ULDC UR8, c[0x0][0x638] ;  /* 0x00018e0000087ab9 */ /* 0x000fe20000000800 */
[----:B------:R-:W-:Y:S01]  /*d700*/  LOP3.LUT R2, R18, UR6, RZ, 0xc0, !PT ;  /* 0x0000000612027c12 */ /* 0x000fe2000f8ec0ff */
[----:B------:R-:W-:Y:S01]  /*d710*/  UISETP.NE.AND UP0, UPT, UR39, URZ, UPT ;  /* 0x0000003f2700728c */ /* 0x000fe2000bf05270 */
[----:B------:R-:W-:Y:S01]  /*d720*/  LOP3.LUT R13, R13, UR4, RZ, 0xc0, !PT ;  /* 0x000000040d0d7c12 */ /* 0x000fe2000f8ec0ff */
[----:B------:R-:W-:Y:S01]  /*d730*/  IMAD.MOV R5, RZ, RZ, -R3 ;  /* 0x000000ffff057224 */ /* 0x000fe200078e0a03 */
[----:B------:R-:W-:Y:S01]  /*d740*/  ULDC UR9, c[0x0][0x610] ;  /* 0x0001840000097ab9 */ /* 0x000fe20000000800 */
[----:B---3--:R-:W-:Y:S02]  /*d750*/  @P2 IMAD R12, R15, R20, R10 ;  /* 0x000000140f0c2224 */ /* 0x008fe400078e020a */
[----:B------:R-:W-:Y:S01]  /*d760*/  IMAD R3, R3, UR5, R2 ;  /* 0x0000000503037c24 */ /* 0x000fe2000f8e0202 */
[----:B------:R-:W-:Y:S01]  /*d770*/  PLOP3.LUT P1, PT, PT, PT, UP0, 0x40, 0x0 ;  /* 0x000000000000781c */ /* 0x000fe20003f2e808 */
[----:B------:R-:W-:Y:S01]  /*d780*/  IMAD R14, R5, UR8, R14 ;  /* 0x00000008050e7c24 */ /* 0x000fe2000f8e020e */
[----:B------:R-:W-:Y:S01]  /*d790*/  ULDC UR8, c[0x0][0x600] ;  /* 0x0001800000087ab9 */ /* 0x000fe20000000800 */
[----:B------:R-:W-:Y:S01]  /*d7a0*/  IMAD R3, R3, UR9, R12 ;  /* 0x0000000903037c24 */ /* 0x000fe2000f8e020c */
[----:B------:R-:W-:Y:S01]  /*d7b0*/  PLOP3.LUT P2, PT, PT, PT, UP0, 0x40, 0x0 ;  /* 0x000000000000781c */ /* 0x000fe20003f4e808 */
[----:B------:R-:W-:-:S02]  /*d7c0*/  IMAD R14, R14, UR8, R13 ;  /* 0x000000080e0e7c24 */ /* 0x000fc4000f8e020d */
[----:B------:R-:W-:-:S03]  /*d7d0*/  IMAD.MOV.U32 R2, RZ, RZ, 0x1 ;  /* 0x00000001ff027424 */ /* 0x000fc600078e00ff */
[----:B------:R-:W-:Y:S02]  /*d7e0*/  SEL R4, R14, R3, P1 ;  /* 0x000000030e047207 */ /* 0x000fe40000800000 */
[----:B------:R-:W-:-:S07]  /*d7f0*/  SEL R3, R3, R14, P2 ;  /* 0x0000000e03037207 */ /* 0x000fce0001000000 */
.L_x_431:
[----:B------:R-:W-:Y:S05]  /*d800*/  BSYNC B1 ;  /* 0x0000000000017941 */ /* 0x000fea0003800000 */
.L_x_430:
[----:B------:R-:W-:-:S13]  /*d810*/  LOP3.LUT P1, RZ, R2, 0xff, RZ, 0xc0, !PT ;  /* 0x000000ff02ff7812 */ /* 0x000fda000782c0ff */
[----:B------:R-:W-:Y:S05]  /*d820*/  @P1 BRA `(.L_x_434) ;  /* 0xfffffff400001947 */ /* 0x000fea000383ffff */
[----:B------:R-:W-:Y:S05]  /*d830*/  BSYNC B0 ;  /* 0x0000000000007941 */ /* 0x000fea0003800000 */
.L_x_422:
[----:B------:R-:W-:-:S03]  /*d840*/  UMOV UR8, 0xffffffff ;  /* 0xffffffff00087882 */ /* 0x000fc60000000000 */
[----:B------:R-:W-:Y:S05]  /*d850*/  BRA.DIV UR8, `(.L_x_435) ;  /* 0x0000000208d07947 */ /* 0x000fea000b800000 */
[----:B------:R-:W-:-:S13]  /*d860*/  ELECT P6, URZ, PT ;  /* 0x00000000003f782f */ /* 0x000fda00038c0000 */
.L_x_447:
[----:B------:R-:W-:Y:S04]  /*d870*/  BSSY B0, `(.L_x_436) ;  /* 0x000001a000007945 */ /* 0x000fe80003800000 */
[----:B------:R-:W-:Y:S05]  /*d880*/  @!P6 BRA `(.L_x_437) ;  /* 0x000000000060e947 */ /* 0x000fea0003800000 */
[----:B------:R-:W-:-:S04]  /*d890*/  ULOP3.LUT UR8, UR38, 0x2, URZ, 0xfc, !UPT ;  /* 0x0000000226087892 */ /* 0x000fc8000f8efc3f */
[----:B------:R-:W-:-:S06]  /*d8a0*/  UISETP.NE.AND UP0, UPT, UR8, 0x3, UPT ;  /* 0x000000030800788c */ /* 0x000fcc000bf05270 */
[----:B------:R-:W-:-:S13]  /*d8b0*/  PLOP3.LUT P0, PT, PT, PT, UP0, 0x80, 0x0 ;  /* 0x000000000000781c */ /* 0x000fda0003f0f008 */
[----:B------:R-:W-:Y:S05]  /*d8c0*/  @!P0 BRA `(.L_x_438) ;  /* 0x0000000000048947 */ /* 0x000fea0003800000 */
[----:B------:R-:W-:Y:S01]  /*d8d0*/  BPT.TRAP 0x1 ;  /* 0x000000040000795c */ /* 0x000fe20000300000 */
.L_x_438:
[----:B------:R-:W0:Y:S01]  /*d8e0*/  S2R R3, SR_CgaCtaId ;  /* 0x0000000000037919 */ /* 0x000e220000008800 */
[----:B------:R-:W-:-:S04]  /*d8f0*/  MOV R2, 0x400 ;  /* 0x0000040000027802 */ /* 0x000fc80000000f00 */
[----:B0-----:R-:W-:Y:S02]  /*d900*/  LEA R3, R3, R2, 0x18 ;  /* 0x0000000203037211 */ /* 0x001fe400078ec0ff */
[----:B------:R-:W-:-:S03]  /*d910*/  SHF.L.U32 R2, R8, 0x1f, RZ ;  /* 0x0000001f08027819 */ /* 0x000fc600000006ff */
[----:B------:R-:W-:-:S04]  /*d920*/  VIADD R3, R3, 0x10 ;  /* 0x0000001003037836 */ /* 0x000fc80000000000 */
[C---:B------:R-:W-:Y:S02]  /*d930*/  IMAD R7, R0.reuse, 0x8, R3 ;  /* 0x0000000800077824 */ /* 0x040fe400078e0203 */
[----:B------:R-:W-:Y:S02]  /*d940*/  VIADD R0, R0, 0x1 ;  /* 0x0000000100007836 */ /* 0x000fe40000000000 */
[----:B------:R-:W0:Y:S03]  /*d950*/  SYNCS.PHASECHK.TRANS64.TRYWAIT P0, [R7+URZ], R2 ;  /* 0x00000002070075a7 */ /* 0x000e26000800017f */
[----:B------:R-:W-:-:S04]  /*d960*/  ISETP.NE.AND P1, PT, R0, 0x2, PT ;  /* 0x000000020000780c */ /* 0x000fc80003f25270 */
[----:B------:R-:W-:Y:S02]  /*d970*/  SEL R5, RZ, 0x1, P1 ;  /* 0x00000001ff057807 */ /* 0x000fe40000800000 */
[----:B------:R-:W-:Y:S02]  /*d980*/  SEL R0, R0, RZ, P1 ;  /* 0x000000ff00007207 */ /* 0x000fe40000800000 */
[----:B------:R-:W-:Y:S01]  /*d990*/  LOP3.LUT R5, R8, R5, RZ, 0x3c, !PT ;  /* 0x0000000508057212 */ /* 0x000fe200078e3cff */
[----:B0-----:R-:W-:Y:S06]  /*d9a0*/  @!P0 BRA `(.L_x_439) ;  /* 0x00000000009c8947 */ /* 0x001fec0003800000 */
.L_x_448:
[----:B------:R-:W-:Y:S01]  /*d9b0*/  IMAD R3, R0, 0x8, R3 ;  /* 0x0000000800037824 */ /* 0x000fe200078e0203 */
[----:B------:R-:W-:-:S07]  /*d9c0*/  SHF.L.U32 R0, R5, 0x1f, RZ ;  /* 0x0000001f05007819 */ /* 0x000fce00000006ff */
.L_x_440:
[----:B-1----:R1:W2:Y:S02]  /*d9d0*/  SYNCS.PHASECHK.TRANS64.TRYWAIT P0, [R3+URZ], R0 ;  /* 0x00000000030075a7 */ /* 0x0022a4000800017f */
[----:B--2---:R-:W-:Y:S05]  /*d9e0*/  @!P0 NANOSLEEP.SYNCS 0x989680 ;  /* 0x009896800000895d */ /* 0x004fea0003900000 */
[----:B------:R-:W2:Y:S02]  /*d9f0*/  @!P0 SYNCS.PHASECHK.TRANS64 P0, [R3+URZ], R0 ;  /* 0x00000000030085a7 */ /* 0x000ea4000800007f */
[----:B--2---:R-:W-:Y:S05]  /*da00*/  @!P0 BRA `(.L_x_440) ;  /* 0xfffffffc00f08947 */ /* 0x004fea000383ffff */
.L_x_437:
[----:B------:R-:W-:Y:S05]  /*da10*/  BSYNC B0 ;  /* 0x0000000000007941 */ /* 0x000fea0003800000 */
.L_x_436:
[----:B------:R-:W-:Y:S05]  /*da20*/  EXIT ;  /* 0x000000000000794d */ /* 0x000fea0003800000 */
.L_x_17:
[----:B-1----:R1:W2:Y:S02]  /*da30*/  SYNCS.PHASECHK.TRANS64.TRYWAIT P1, [R3+URZ], R0 ;  /* 0x00000000030075a7 */ /* 0x0022a4000802017f */
[----:B--2---:R-:W-:Y:S05]  /*da40*/  @!P1 NANOSLEEP.SYNCS 0x989680 ;  /* 0x009896800000995d */ /* 0x004fea0003900000 */
[----:B------:R-:W2:Y:S02]  /*da50*/  @!P1 SYNCS.PHASECHK.TRANS64 P1, [R3+URZ], R0 ;  /* 0x00000000030095a7 */ /* 0x000ea4000802007f */
[----:B--2---:R-:W-:Y:S05]  /*da60*/  @!P1 BRA `(.L_x_17) ;  /* 0xfffffffc00f09947 */ /* 0x004fea000383ffff */
[----:B------:R-:W-:Y:S05]  /*da70*/  BRA `(.L_x_16) ;  /* 0xffffff3800587947 */ /* 0x000fea000383ffff */
.L_x_22:
[----:B-1----:R1:W2:Y:S02]  /*da80*/  SYNCS.PHASECHK.TRANS64.TRYWAIT P1, [R3+URZ], R0 ;  /* 0x00000000030075a7 */ /* 0x0022a4000802017f */
[----:B--2---:R-:W-:Y:S05]  /*da90*/  @!P1 NANOSLEEP.SYNCS 0x989680 ;  /* 0x009896800000995d */ /* 0x004fea0003900000 */
[----:B------:R-:W2:Y:S02]  /*daa0*/  @!P1 SYNCS.PHASECHK.TRANS64 P1, [R3+URZ], R0 ;  /* 0x00000000030095a7 */ /* 0x000ea4000802007f */
[----:B--2---:R-:W-:Y:S05]  /*dab0*/  @!P1 BRA `(.L_x_22) ;  /* 0xfffffffc00f09947 */ /* 0x004fea000383ffff */
[----:B------:R-:W-:Y:S05]  /*dac0*/  BRA `(.L_x_21) ;  /* 0xffffff40005c7947 */ /* 0x000fea000383ffff */
.L_x_423:
[----:B------:R-:W-:Y:S01]  /*dad0*/  BSSY B1, `(.L_x_441) ;  /* 0x0000006000017945 */ /* 0x000fe20003800000 */
[----:B------:R-:W-:-:S07]  /*dae0*/  IMAD.MOV.U32 R15, RZ, RZ, -0x1 ;  /* 0xffffffffff0f7424 */ /* 0x000fce00078e00ff */
[----:B------:R-:W-:Y:S05]  /*daf0*/  WARPSYNC.COLLECTIVE R15, `(.L_x_442) ;  /* 0x000000000f0c7348 */ /* 0x000fea0003c00000 */
[----:B------:R-:W-:Y:S02]  /*db00*/  ELECT P6, UR62, PT ;  /* 0x00000000003e782f */ /* 0x000fe400038c0000 */
[----:B------:R-:W-:Y:S01]  /*db10*/  MOV R14, UR62 ;  /* 0x0000003e000e7c02 */ /* 0x000fe20008000f00 */
[----:B------:R-:W-:Y:S10]  /*db20*/  ENDCOLLECTIVE ;  /* 0x000000000000791b */ /* 0x000ff40003800000 */
.L_x_442:
[----:B------:R-:W-:Y:S05]  /*db30*/  BSYNC B1 ;  /* 0x0000000000017941 */ /* 0x000fea0003800000 */
.L_x_441:
[----:B------:R-:W-:Y:S05]  /*db40*/  BRA `(.L_x_443) ;  /* 0xfffffff000447947 */ /* 0x000fea000383ffff */
.L_x_426:
[----:B-1----:R1:W2:Y:S02]  /*db50*/  SYNCS.PHASECHK.TRANS64.TRYWAIT P1, [R13+URZ+0x10], R4 ;  /* 0x000010040d0075a7 */ /* 0x0022a4000802017f */
[----:B--2---:R-:W-:Y:S05]  /*db60*/  @!P1 NANOSLEEP.SYNCS 0x989680 ;  /* 0x009896800000995d */ /* 0x004fea0003900000 */
[----:B------:R-:W2:Y:S02]  /*db70*/  @!P1 SYNCS.PHASECHK.TRANS64 P1, [R13+URZ+0x10], R4 ;  /* 0x000010040d0095a7 */ /* 0x000ea4000802007f */
[----:B--2---:R-:W-:Y:S05]  /*db80*/  @!P1 BRA `(.L_x_426) ;  /* 0xfffffffc00f09947 */ /* 0x004fea000383ffff */
[----:B------:R-:W-:Y:S05]  /*db90*/  BRA `(.L_x_444) ;  /* 0xfffffff000787947 */ /* 0x000fea000383ffff */
.L_x_435:
[----:B------:R-:W-:Y:S01]  /*dba0*/  BSSY B0, `(.L_x_445) ;  /* 0x0000006000007945 */ /* 0x000fe20003800000 */
[----:B------:R-:W-:-:S07]  /*dbb0*/  IMAD.MOV.U32 R15, RZ, RZ, -0x1 ;  /* 0xffffffffff0f7424 */ /* 0x000fce00078e00ff */
[----:B------:R-:W-:Y:S05]  /*dbc0*/  WARPSYNC.COLLECTIVE R15, `(.L_x_446) ;  /* 0x000000000f0c7348 */ /* 0x000fea0003c00000 */
[----:B------:R-:W-:Y:S02]  /*dbd0*/  ELECT P6, UR62, PT ;  /* 0x00000000003e782f */ /* 0x000fe400038c0000 */
[----:B------:R-:W-:Y:S01]  /*dbe0*/  MOV R14, UR62 ;  /* 0x0000003e000e7c02 */ /* 0x000fe20008000f00 */
[----:B------:R-:W-:Y:S10]  /*dbf0*/  ENDCOLLECTIVE ;  /* 0x000000000000791b */ /* 0x000ff40003800000 */
.L_x_446:
[----:B------:R-:W-:Y:S05]  /*dc00*/  BSYNC B0 ;  /* 0x0000000000007941 */ /* 0x000fea0003800000 */
.L_x_445:
[----:B------:R-:W-:Y:S05]  /*dc10*/  BRA `(.L_x_447) ;  /* 0xfffffffc00147947 */ /* 0x000fea000383ffff */
.L_x_439:
[----:B0-----:R0:W1:Y:S02]  /*dc20*/  SYNCS.PHASECHK.TRANS64.TRYWAIT P0, [R7+URZ], R2 ;  /* 0x00000002070075a7 */ /* 0x001064000800017f */
[----:B-1----:R-:W-:Y:S05]  /*dc30*/  @!P0 NANOSLEEP.SYNCS 0x989680 ;  /* 0x009896800000895d */ /* 0x002fea0003900000 */
[----:B------:R-:W1:Y:S02]  /*dc40*/  @!P0 SYNCS.PHASECHK.TRANS64 P0, [R7+URZ], R2 ;  /* 0x00000002070085a7 */ /* 0x000e64000800007f */
[----:B-1----:R-:W-:Y:S05]  /*dc50*/  @!P0 BRA `(.L_x_439) ;  /* 0xfffffffc00f08947 */ /* 0x002fea000383ffff */
[----:B------:R-:W-:Y:S05]  /*dc60*/  BRA `(.L_x_448) ;  /* 0xfffffffc00507947 */ /* 0x000fea000383ffff */
.L_x_449:
[----:B------:R-:W-:-:S00]  /*dc70*/  BRA `(.L_x_449) ;  /* 0xfffffffc00fc7947 */ /* 0x000fc0000383ffff */
[----:B------:R-:W-:-:S00]  /*dc80*/  NOP ;  /* 0x0000000000007918 */ /* 0x000fc00000000000 */
[----:B------:R-:W-:-:S00]  /*dc90*/  NOP ;  /* 0x0000000000007918 */ /* 0x000fc00000000000 */
[----:B------:R-:W-:-:S00]  /*dca0*/  NOP ;  /* 0x0000000000007918 */ /* 0x000fc00000000000 */
[----:B------:R-:W-:-:S00]  /*dcb0*/  NOP ;  /* 0x0000000000007918 */ /* 0x000fc00000000000 */
[----:B------:R-:W-:-:S00]  /*dcc0*/  NOP ;  /* 0x0000000000007918 */ /* 0x000fc00000000000 */
[----:B------:R-:W-:-:S00]  /*dcd0*/  NOP ;  /* 0x0000000000007918 */ /* 0x000fc00000000000 */
[----:B------:R-:W-:-:S00]  /*dce0*/  NOP ;  /* 0x0000000000007918 */ /* 0x000fc00000000000 */
[----:B------:R-:W-:-:S00]  /*dcf0*/  NOP ;  /* 0x0000000000007918 */ /* 0x000fc00000000000 */
.L_x_450:


//--------------------- .nv.global.init           --------------------------
	.section	.nv.global.init,"aw",@progbits
.nv.global.init:
	.type		$str$22,@object
	.size		$str$22,($str$23 - $str$22)
$str$22:
        /*0000*/ 	.byte	0x6b, 0x5f, 0x74, 0x69, 0x6c, 0x65, 0x5f, 0x63, 0x6f, 0x75, 0x6e, 0x74, 0x20, 0x3e, 0x3d, 0x20
        /*0010*/ 	.byte	0x31, 0x00
	.type		$str$23,@object
	.size		$str$23,(__unnamed_1 - $str$23)
$str$23:
        /*0012*/ 	.byte	0x2f, 0x74, 0x6d, 0x70, 0x2f, 0x63, 0x75, 0x74, 0x6c, 0x61, 0x73, 0x73, 0x5f, 0x73, 0x77, 0x65
        /*0022*/ 	.byte	0x65, 0x70, 0x5f, 0x73, 0x72, 0x63, 0x2f, 0x69, 0x6e, 0x63, 0x6c, 0x75, 0x64, 0x65, 0x2f, 0x63
        /*0032*/ 	.byte	0x75, 0x74, 0x6c, 0x61, 0x73, 0x73, 0x2f, 0x67, 0x65, 0x6d, 0x6d, 0x2f, 0x63, 0x6f, 0x6c, 0x6c
        /*0042*/ 	.byte	0x65, 0x63, 0x74, 0x69, 0x76, 0x65, 0x2f, 0x73, 0x6d, 0x39, 0x30, 0x5f, 0x6d, 0x6d, 0x61, 0x5f
        /*0052*/ 	.byte	0x74, 0x6d, 0x61, 0x5f, 0x67, 0x6d, 0x6d, 0x61, 0x5f, 0x73, 0x73, 0x5f, 0x77, 0x61, 0x72, 0x70
        /*0062*/ 	.byte	0x73, 0x70, 0x65, 0x63, 0x69, 0x61, 0x6c, 0x69, 0x7a, 0x65, 0x64, 0x2e, 0x68, 0x70, 0x70, 0x00
	.type		__unnamed_1,@object
	.size		__unnamed_1,(.L_0 - __unnamed_1)
__unnamed_1:
        /*0072*/ 	.byte	0x76, 0x6f, 0x69, 0x64, 0x20, 0x63, 0x75, 0x74, 0x6c, 0x61, 0x73, 0x73, 0x3a, 0x3a, 0x67, 0x65
        /* <DEDUP_REMOVED lines=172> */
        /*0b42*/ 	.byte	0x74, 0x69, 0x74, 0x79, 0x5d, 0x00
.L_0:


//--------------------- .nv.shared._ZN7cutlass13device_kernelINS_4gemm6kernel13GemmUniversalIN4cute5tupleIJiiiiEEENS1_10collective13CollectiveMmaINS1_34MainloopSm90TmaGmmaWarpSpecializedILi2ENS5_IJNS4_1CILi1EEESB_SB_EEENS1_35KernelTmaWarpSpecializedCooperativeEEENS5_IJNSA_ILi256EEENSA_ILi192EEESF_EEEaNS5_IJlSB_lEEEaSI_NS4_8TiledMMAINS4_8MMA_AtomIJNS4_4SM904GMMA27MMA_64x192x32_S32S8S8_SS_TNEEEENS4_6LayoutINS5_IJNSA_ILi2EEESB_SB_EEENS5_IJSB_NSA_ILi0EEESS_EEEEENS5_IJNS4_10UnderscoreESV_SV_EEEEENS4_13SM90_TMA_LOADENS4_14ComposedLayoutINS4_7SwizzleILi3ELi4ELi3EEENS4_18smem_ptr_flag_bitsILi8EEENSP_INS5_IJNSA_ILi8EEENSA_ILi128EEEEEENS5_IJS15_SB_EEEEEEEvNS4_8identityESY_S19_vS1A_EENS_8epilogue10collective6detail29Sm90TmaWarpSpecializedAdapterINS1D_15DefaultEpilogueIaSI_SI_NS1C_6thread17LinearCombinationIaLi1EiiLNS1H_9ScaleType4KindE0ELNS_15FloatRoundStyleE2EaEENS1_15EpilogueDefaultEEEEEvvEEEEvNT_6ParamsE --------------------------
	.section	.nv.shared._ZN7cutlass13device_kernelINS_4gemm6kernel13GemmUniversalIN4cute5tupleIJiiiiEEENS1_10collective13CollectiveMmaINS1_34MainloopSm90TmaGmmaWarpSpecializedILi2ENS5_IJNS4_1CILi1EEESB_SB_EEENS1_35KernelTmaWarpSpecializedCooperativeEEENS5_IJNSA_ILi256EEENSA_ILi192EEESF_EEEaNS5_IJlSB_lEEEaSI_NS4_8TiledMMAINS4_8MMA_AtomIJNS4_4SM904GMMA27MMA_64x192x32_S32S8S8_SS_TNEEEENS4_6LayoutINS5_IJNSA_ILi2EEESB_SB_EEENS5_IJSB_NSA_ILi0EEESS_EEEEENS5_IJNS4_10UnderscoreESV_SV_EEEEENS4_13SM90_TMA_LOADENS4_14ComposedLayoutINS4_7SwizzleILi3ELi4ELi3EEENS4_18smem_ptr_flag_bitsILi8EEENSP_INS5_IJNSA_ILi8EEENSA_ILi128EEEEEENS5_IJS15_SB_EEEEEEEvNS4_8identityESY_S19_vS1A_EENS_8epilogue10collective6detail29Sm90TmaWarpSpecializedAdapterINS1D_15DefaultEpilogueIaSI_SI_NS1C_6thread17LinearCombinationIaLi1EiiLNS1H_9ScaleType4KindE0ELNS_15FloatRoundStyleE2EaEENS1_15EpilogueDefaultEEEEEvvEEEEvNT_6ParamsE,"aw",@nobits
	.sectionflags	@""
	.align	16
	.zero		1024


//--------------------- .nv.shared.reserved.0     --------------------------
	.section	.nv.shared.reserved.0,"aw",@nobits
	.weak		__nv_reservedSMEM_offset_0_alias
	.size		__nv_reservedSMEM_offset_0_alias, 0, 0
	.other		__nv_reservedSMEM_offset_0_alias,@"STO_CUDA_RESERVED_SHARED STV_DEFAULT"
__nv_reservedSMEM_offset_0_alias:
	.zero		0


//--------------------- .nv.global                --------------------------
	.section	.nv.global,"aw",@nobits
.nv.global:
	.type		_ZN40_INTERNAL_5503a723_4_k_cu_e398828e_121224cute1_E,@object
	.size		_ZN40_INTERNAL_5503a723_4_k_cu_e398828e_121224cute1_E,(_ZN40_INTERNAL_5503a723_4_k_cu_e398828e_121224cuda3std3__45__cpo6cbeginE - _ZN40_INTERNAL_5503a723_4_k_cu_e398828e_121224cute1_E)
_ZN40_INTERNAL_5503a723_4_k_cu_e398828e_121224cute1_E:
	.zero		1
	.type		_ZN40_INTERNAL_5503a723_4_k_cu_e398828e_121224cuda3std3__45__cpo6cbeginE,@object
	.size		_ZN40_INTERNAL_5503a723_4_k_cu_e398828e_121224cuda3std3__45__cpo6cbeginE,(_ZN40_INTERNAL_5503a723_4_k_cu_e398828e_121224cuda3std3__48in_placeE - _ZN40_INTERNAL_5503a723_4_k_cu_e398828e_121224cuda3std3__45__cpo6cbeginE)
_ZN40_INTERNAL_5503a723_4_k_cu_e398828e_121224cuda3std3__45__cpo6cbeginE:
	.zero		1
	.type		_ZN40_INTERNAL_5503a723_4_k_cu_e398828e_121224cuda3std3__48in_placeE,@object
	.size		_ZN40_INTERNAL_5503a723_4_k_cu_e398828e_121224cuda3std3__48in_placeE,(_ZN40_INTERNAL_5503a723_4_k_cu_e398828e_121224cuda3std6ranges3__45__cpo9iter_moveE - _ZN40_INTERNAL_5503a723_4_k_cu_e398828e_121224cuda3std3__48in_placeE)
_ZN40_INTERNAL_5503a723_4_k_cu_e398828e_121224cuda3std3__48in_placeE:
	.zero		1
	.type		_ZN40_INTERNAL_5503a723_4_k_cu_e398828e_121224cuda3std6ranges3__45__cpo9iter_moveE,@object
	.size		_ZN40_INTERNAL_5503a723_4_k_cu_e398828e_121224cuda3std6ranges3__45__cpo9iter_moveE,(_ZN40_INTERNAL_5503a723_4_k_cu_e398828e_121224cuda3std3__45__cpo5beginE - _ZN40_INTERNAL_5503a723_4_k_cu_e398828e_121224cuda3std6ranges3__45__cpo9iter_moveE)
_ZN40_INTERNAL_5503a723_4_k_cu_e398828e_121224cuda3std6ranges3__45__cpo9iter_moveE:
	.zero		1
	.type		_ZN40_INTERNAL_5503a723_4_k_cu_e398828e_121224cuda3std3__45__cpo5beginE,@object
	.size		_ZN40_INTERNAL_5503a723_4_k_cu_e398828e_121224cuda3std3__45__cpo5beginE,(_ZN40_INTERNAL_5503a723_4_k_cu_e398828e_121224cuda3std3__442_GLOBAL__N__5503a723_4_k_cu_e398828e_121226ignoreE - _ZN40_INTERNAL_5503a723_4_k_cu_e398828e_121224cuda3std3__45__cpo5beginE)
_ZN40_INTERNAL_5503a723_4_k_cu_e398828e_121224cuda3std3__45__cpo5beginE:
	.zero		1
	.type		_ZN40_INTERNAL_5503a723_4_k_cu_e398828e_121224cuda3std3__442_GLOBAL__N__5503a723_4_k_cu_e398828e_121226ignoreE,@object
	.size		_ZN40_INTERNAL_5503a723_4_k_cu_e398828e_121224cuda3std3__442_GLOBAL__N__5503a723_4_k_cu_e398828e_121226ignoreE,(_ZN40_INTERNAL_5503a723_4_k_cu_e398828e_121224cute7productE - _ZN40_INTERNAL_5503a723_4_k_cu_e398828e_121224cuda3std3__442_GLOBAL__N__5503a723_4_k_cu_e398828e_121226ignoreE)
_ZN40_INTERNAL_5503a723_4_k_cu_e398828e_121224cuda3std3__442_GLOBAL__N__5503a723_4_k_cu_e398828e_121226ignoreE:
	.zero		1
	.type		_ZN40_INTERNAL_5503a723_4_k_cu_e398828e_121224cute7productE,@object
	.size		_ZN40_INTERNAL_5503a723_4_k_cu_e398828e_121224cute7productE,(_ZN40_INTERNAL_5503a723_4_k_cu_e398828e_121224cuda3std3__45__cpo3endE - _ZN40_INTERNAL_5503a723_4_k_cu_e398828e_121224cute7productE)
_ZN40_INTERNAL_5503a723_4_k_cu_e398828e_121224cute7productE:
	.zero		1
	.type		_ZN40_INTERNAL_5503a723_4_k_cu_e398828e_121224cuda3std3__45__cpo3endE,@object
	.size		_ZN40_INTERNAL_5503a723_4_k_cu_e398828e_121224cuda3std3__45__cpo3endE,(_ZN40_INTERNAL_5503a723_4_k_cu_e398828e_121224cuda3std3__419piecewise_constructE - _ZN40_INTERNAL_5503a723_4_k_cu_e398828e_121224cuda3std3__45__cpo3endE)
_ZN40_INTERNAL_5503a723_4_k_cu_e398828e_121224cuda3std3__45__cpo3endE:
	.zero		1
	.type		_ZN40_INTERNAL_5503a723_4_k_cu_e398828e_121224cuda3std3__419piecewise_constructE,@object
	.size		_ZN40_INTERNAL_5503a723_4_k_cu_e398828e_121224cuda3std3__419piecewise_constructE,(_ZN40_INTERNAL_5503a723_4_k_cu_e398828e_121224cuda3std3__45__cpo4cendE - _ZN40_INTERNAL_5503a723_4_k_cu_e398828e_121224cuda3std3__419piecewise_constructE)
_ZN40_INTERNAL_5503a723_4_k_cu_e398828e_121224cuda3std3__419piecewise_constructE:
	.zero		1
	.type		_ZN40_INTERNAL_5503a723_4_k_cu_e398828e_121224cuda3std3__45__cpo4cendE,@object
	.size		_ZN40_INTERNAL_5503a723_4_k_cu_e398828e_121224cuda3std3__45__cpo4cendE,(_ZN40_INTERNAL_5503a723_4_k_cu_e398828e_121224cuda3std6ranges3__45__cpo4swapE - _ZN40_INTERNAL_5503a723_4_k_cu_e398828e_121224cuda3std3__45__cpo4cendE)
_ZN40_INTERNAL_5503a723_4_k_cu_e398828e_121224cuda3std3__45__cpo4cendE:
	.zero		1
	.type		_ZN40_INTERNAL_5503a723_4_k_cu_e398828e_121224cuda3std6ranges3__45__cpo4swapE,@object
	.size		_ZN40_INTERNAL_5503a723_4_k_cu_e398828e_121224cuda3std6ranges3__45__cpo4swapE,(.L_8 - _ZN40_INTERNAL_5503a723_4_k_cu_e398828e_121224cuda3std6ranges3__45__cpo4swapE)
_ZN40_INTERNAL_5503a723_4_k_cu_e398828e_121224cuda3std6ranges3__45__cpo4swapE:
	.zero		1
.L_8:


//--------------------- .nv.constant0._ZN7cutlass13device_kernelINS_4gemm6kernel13GemmUniversalIN4cute5tupleIJiiiiEEENS1_10collective13CollectiveMmaINS1_34MainloopSm90TmaGmmaWarpSpecializedILi2ENS5_IJNS4_1CILi1EEESB_SB_EEENS1_35KernelTmaWarpSpecializedCooperativeEEENS5_IJNSA_ILi256EEENSA_ILi192EEESF_EEEaNS5_IJlSB_lEEEaSI_NS4_8TiledMMAINS4_8MMA_AtomIJNS4_4SM904GMMA27MMA_64x192x32_S32S8S8_SS_TNEEEENS4_6LayoutINS5_IJNSA_ILi2EEESB_SB_EEENS5_IJSB_NSA_ILi0EEESS_EEEEENS5_IJNS4_10UnderscoreESV_SV_EEEEENS4_13SM90_TMA_LOADENS4_14ComposedLayoutINS4_7SwizzleILi3ELi4ELi3EEENS4_18smem_ptr_flag_bitsILi8EEENSP_INS5_IJNSA_ILi8EEENSA_ILi128EEEEEENS5_IJS15_SB_EEEEEEEvNS4_8identityESY_S19_vS1A_EENS_8epilogue10collective6detail29Sm90TmaWarpSpecializedAdapterINS1D_15DefaultEpilogueIaSI_SI_NS1C_6thread17LinearCombinationIaLi1EiiLNS1H_9ScaleType4KindE0ELNS_15FloatRoundStyleE2EaEENS1_15EpilogueDefaultEEEEEvvEEEEvNT_6ParamsE --------------------------
	.section	.nv.constant0._ZN7cutlass13device_kernelINS_4gemm6kernel13GemmUniversalIN4cute5tupleIJiiiiEEENS1_10collective13CollectiveMmaINS1_34MainloopSm90TmaGmmaWarpSpecializedILi2ENS5_IJNS4_1CILi1EEESB_SB_EEENS1_35KernelTmaWarpSpecializedCooperativeEEENS5_IJNSA_ILi256EEENSA_ILi192EEESF_EEEaNS5_IJlSB_lEEEaSI_NS4_8TiledMMAINS4_8MMA_AtomIJNS4_4SM904GMMA27MMA_64x192x32_S32S8S8_SS_TNEEEENS4_6LayoutINS5_IJNSA_ILi2EEESB_SB_EEENS5_IJSB_NSA_ILi0EEESS_EEEEENS5_IJNS4_10UnderscoreESV_SV_EEEEENS4_13SM90_TMA_LOADENS4_14ComposedLayoutINS4_7SwizzleILi3ELi4ELi3EEENS4_18smem_ptr_flag_bitsILi8EEENSP_INS5_IJNSA_ILi8EEENSA_ILi128EEEEEENS5_IJS15_SB_EEEEEEEvNS4_8identityESY_S19_vS1A_EENS_8epilogue10collective6detail29Sm90TmaWarpSpecializedAdapterINS1D_15DefaultEpilogueIaSI_SI_NS1C_6thread17LinearCombinationIaLi1EiiLNS1H_9ScaleType4KindE0ELNS_15FloatRoundStyleE2EaEENS1_15EpilogueDefaultEEEEEvvEEEEvNT_6ParamsE,"a",@progbits
	.sectionflags	@""
	.align	4
.nv.constant0._ZN7cutlass13device_kernelINS_4gemm6kernel13GemmUniversalIN4cute5tupleIJiiiiEEENS1_10collective13CollectiveMmaINS1_34MainloopSm90TmaGmmaWarpSpecializedILi2ENS5_IJNS4_1CILi1EEESB_SB_EEENS1_35KernelTmaWarpSpecializedCooperativeEEENS5_IJNSA_ILi256EEENSA_ILi192EEESF_EEEaNS5_IJlSB_lEEEaSI_NS4_8TiledMMAINS4_8MMA_AtomIJNS4_4SM904GMMA27MMA_64x192x32_S32S8S8_SS_TNEEEENS4_6LayoutINS5_IJNSA_ILi2EEESB_SB_EEENS5_IJSB_NSA_ILi0EEESS_EEEEENS5_IJNS4_10UnderscoreESV_SV_EEEEENS4_13SM90_TMA_LOADENS4_14ComposedLayoutINS4_7SwizzleILi3ELi4ELi3EEENS4_18smem_ptr_flag_bitsILi8EEENSP_INS5_IJNSA_ILi8EEENSA_ILi128EEEEEENS5_IJS15_SB_EEEEEEEvNS4_8identityESY_S19_vS1A_EENS_8epilogue10collective6detail29Sm90TmaWarpSpecializedAdapterINS1D_15DefaultEpilogueIaSI_SI_NS1C_6thread17LinearCombinationIaLi1EiiLNS1H_9ScaleType4KindE0ELNS_15FloatRoundStyleE2EaEENS1_15EpilogueDefaultEEEEEvvEEEEvNT_6ParamsE:
	.zero		1664


//--------------------- SYMBOLS --------------------------

	.type		.nv.reservedSmem.offset0,@object
	.size		.nv.reservedSmem.offset0,0x4
	.type		__assertfail,@function
